//
// Generated by NVIDIA NVVM Compiler
//
// Compiler Build ID: CL-36424714
// Cuda compilation tools, release 13.0, V13.0.88
// Based on NVVM 20.0.0
//

.version 9.0
.target sm_100
.address_size 64

	// .globl	_Z12setup_kernelP17curandStateXORWOWm
.func  (.param .b64 func_retval0) __internal_accurate_pow
(
	.param .b64 __internal_accurate_pow_param_0
)
;
.global .align 4 .b8 precalc_xorwow_matrix[102400];
.global .align 4 .b8 precalc_xorwow_offset_matrix[102400];
.global .align 4 .b8 mrg32k3aM1[2304];
.global .align 4 .b8 mrg32k3aM2[2304];
.global .align 4 .b8 mrg32k3aM1SubSeq[2016];
.global .align 4 .b8 mrg32k3aM2SubSeq[2016];
.global .align 4 .b8 mrg32k3aM1Seq[2304];
.global .align 4 .b8 mrg32k3aM2Seq[2304];
.const .align 8 .b8 __cr_lgamma_table[72];
.const .align 4 .u32 dev_N;
.const .align 4 .u32 dev_M;
.const .align 4 .u32 dev_DIF;

.visible .entry _Z12setup_kernelP17curandStateXORWOWm(
	.param .u64 .ptr .align 1 _Z12setup_kernelP17curandStateXORWOWm_param_0,
	.param .u64 _Z12setup_kernelP17curandStateXORWOWm_param_1
)
{
	.reg .pred 	%p<25>;
	.reg .b32 	%r<419>;
	.reg .b64 	%rd<19>;

	ld.param.u64 	%rd8, [_Z12setup_kernelP17curandStateXORWOWm_param_0];
	ld.param.u64 	%rd9, [_Z12setup_kernelP17curandStateXORWOWm_param_1];
	mov.u32 	%r183, %ctaid.y;
	mov.u32 	%r184, %ntid.y;
	mov.u32 	%r185, %tid.y;
	mad.lo.s32 	%r1, %r183, %r184, %r185;
	setp.ne.s32 	%p1, %r1, 0;
	@%p1 bra 	$L__BB0_44;
	ld.const.u32 	%r186, [dev_N];
	mov.u32 	%r187, %tid.x;
	mov.u32 	%r188, %ntid.x;
	mov.u32 	%r189, %ctaid.x;
	mad.lo.s32 	%r190, %r189, %r188, %r187;
	mad.lo.s32 	%r191, %r186, %r1, %r190;
	cvta.to.global.u64 	%rd10, %rd8;
	cvt.s64.s32 	%rd18, %r191;
	mul.wide.s32 	%rd11, %r191, 48;
	add.s64 	%rd2, %rd10, %rd11;
	cvt.u32.u64 	%r192, %rd9;
	xor.b32  	%r193, %r192, -1429050551;
	mul.lo.s32 	%r194, %r193, 1099087573;
	{ .reg .b32 tmp; mov.b64 {tmp, %r195}, %rd9; }
	xor.b32  	%r196, %r195, -136515619;
	mul.lo.s32 	%r197, %r196, -1703105765;
	add.s32 	%r198, %r194, %r197;
	add.s32 	%r199, %r198, 6615241;
	add.s32 	%r200, %r194, 123456789;
	st.global.v2.u32 	[%rd2], {%r199, %r200};
	xor.b32  	%r201, %r194, 362436069;
	add.s32 	%r202, %r197, 521288629;
	st.global.v2.u32 	[%rd2+8], {%r201, %r202};
	xor.b32  	%r203, %r197, 88675123;
	add.s32 	%r204, %r194, 5783321;
	st.global.v2.u32 	[%rd2+16], {%r203, %r204};
	setp.eq.s32 	%p2, %r191, 0;
	@%p2 bra 	$L__BB0_43;
	mov.b32 	%r325, 0;
$L__BB0_3:
	and.b64  	%rd4, %rd18, 3;
	setp.eq.s64 	%p3, %rd4, 0;
	@%p3 bra 	$L__BB0_42;
	mul.wide.u32 	%rd12, %r325, 3200;
	mov.u64 	%rd13, precalc_xorwow_matrix;
	add.s64 	%rd5, %rd13, %rd12;
	cvt.u32.u64 	%r3, %rd4;
	mov.b32 	%r326, 0;
$L__BB0_5:
	mov.b32 	%r339, 0;
	mov.u32 	%r340, %r339;
	mov.u32 	%r341, %r339;
	mov.u32 	%r342, %r339;
	mov.u32 	%r343, %r339;
	mov.u32 	%r332, %r339;
$L__BB0_6:
	mul.wide.u32 	%rd14, %r332, 4;
	add.s64 	%rd15, %rd2, %rd14;
	ld.global.u32 	%r11, [%rd15+4];
	shl.b32 	%r12, %r332, 5;
	mov.b32 	%r338, 0;
$L__BB0_7:
	.pragma "nounroll";
	shr.u32 	%r209, %r11, %r338;
	and.b32  	%r210, %r209, 1;
	setp.eq.b32 	%p4, %r210, 1;
	not.pred 	%p5, %p4;
	add.s32 	%r211, %r12, %r338;
	mul.lo.s32 	%r212, %r211, 5;
	mul.wide.u32 	%rd16, %r212, 4;
	add.s64 	%rd6, %rd5, %rd16;
	@%p5 bra 	$L__BB0_9;
	ld.global.u32 	%r213, [%rd6];
	xor.b32  	%r343, %r343, %r213;
	ld.global.u32 	%r214, [%rd6+4];
	xor.b32  	%r342, %r342, %r214;
	ld.global.u32 	%r215, [%rd6+8];
	xor.b32  	%r341, %r341, %r215;
	ld.global.u32 	%r216, [%rd6+12];
	xor.b32  	%r340, %r340, %r216;
	ld.global.u32 	%r217, [%rd6+16];
	xor.b32  	%r339, %r339, %r217;
$L__BB0_9:
	and.b32  	%r219, %r209, 2;
	setp.eq.s32 	%p6, %r219, 0;
	@%p6 bra 	$L__BB0_11;
	ld.global.u32 	%r220, [%rd6+20];
	xor.b32  	%r343, %r343, %r220;
	ld.global.u32 	%r221, [%rd6+24];
	xor.b32  	%r342, %r342, %r221;
	ld.global.u32 	%r222, [%rd6+28];
	xor.b32  	%r341, %r341, %r222;
	ld.global.u32 	%r223, [%rd6+32];
	xor.b32  	%r340, %r340, %r223;
	ld.global.u32 	%r224, [%rd6+36];
	xor.b32  	%r339, %r339, %r224;
$L__BB0_11:
	and.b32  	%r226, %r209, 4;
	setp.eq.s32 	%p7, %r226, 0;
	@%p7 bra 	$L__BB0_13;
	ld.global.u32 	%r227, [%rd6+40];
	xor.b32  	%r343, %r343, %r227;
	ld.global.u32 	%r228, [%rd6+44];
	xor.b32  	%r342, %r342, %r228;
	ld.global.u32 	%r229, [%rd6+48];
	xor.b32  	%r341, %r341, %r229;
	ld.global.u32 	%r230, [%rd6+52];
	xor.b32  	%r340, %r340, %r230;
	ld.global.u32 	%r231, [%rd6+56];
	xor.b32  	%r339, %r339, %r231;
$L__BB0_13:
	and.b32  	%r233, %r209, 8;
	setp.eq.s32 	%p8, %r233, 0;
	@%p8 bra 	$L__BB0_15;
	ld.global.u32 	%r234, [%rd6+60];
	xor.b32  	%r343, %r343, %r234;
	ld.global.u32 	%r235, [%rd6+64];
	xor.b32  	%r342, %r342, %r235;
	ld.global.u32 	%r236, [%rd6+68];
	xor.b32  	%r341, %r341, %r236;
	ld.global.u32 	%r237, [%rd6+72];
	xor.b32  	%r340, %r340, %r237;
	ld.global.u32 	%r238, [%rd6+76];
	xor.b32  	%r339, %r339, %r238;
$L__BB0_15:
	and.b32  	%r240, %r209, 16;
	setp.eq.s32 	%p9, %r240, 0;
	@%p9 bra 	$L__BB0_17;
	ld.global.u32 	%r241, [%rd6+80];
	xor.b32  	%r343, %r343, %r241;
	ld.global.u32 	%r242, [%rd6+84];
	xor.b32  	%r342, %r342, %r242;
	ld.global.u32 	%r243, [%rd6+88];
	xor.b32  	%r341, %r341, %r243;
	ld.global.u32 	%r244, [%rd6+92];
	xor.b32  	%r340, %r340, %r244;
	ld.global.u32 	%r245, [%rd6+96];
	xor.b32  	%r339, %r339, %r245;
$L__BB0_17:
	and.b32  	%r247, %r209, 32;
	setp.eq.s32 	%p10, %r247, 0;
	@%p10 bra 	$L__BB0_19;
	ld.global.u32 	%r248, [%rd6+100];
	xor.b32  	%r343, %r343, %r248;
	ld.global.u32 	%r249, [%rd6+104];
	xor.b32  	%r342, %r342, %r249;
	ld.global.u32 	%r250, [%rd6+108];
	xor.b32  	%r341, %r341, %r250;
	ld.global.u32 	%r251, [%rd6+112];
	xor.b32  	%r340, %r340, %r251;
	ld.global.u32 	%r252, [%rd6+116];
	xor.b32  	%r339, %r339, %r252;
$L__BB0_19:
	and.b32  	%r254, %r209, 64;
	setp.eq.s32 	%p11, %r254, 0;
	@%p11 bra 	$L__BB0_21;
	ld.global.u32 	%r255, [%rd6+120];
	xor.b32  	%r343, %r343, %r255;
	ld.global.u32 	%r256, [%rd6+124];
	xor.b32  	%r342, %r342, %r256;
	ld.global.u32 	%r257, [%rd6+128];
	xor.b32  	%r341, %r341, %r257;
	ld.global.u32 	%r258, [%rd6+132];
	xor.b32  	%r340, %r340, %r258;
	ld.global.u32 	%r259, [%rd6+136];
	xor.b32  	%r339, %r339, %r259;
$L__BB0_21:
	and.b32  	%r261, %r209, 128;
	setp.eq.s32 	%p12, %r261, 0;
	@%p12 bra 	$L__BB0_23;
	ld.global.u32 	%r262, [%rd6+140];
	xor.b32  	%r343, %r343, %r262;
	ld.global.u32 	%r263, [%rd6+144];
	xor.b32  	%r342, %r342, %r263;
	ld.global.u32 	%r264, [%rd6+148];
	xor.b32  	%r341, %r341, %r264;
	ld.global.u32 	%r265, [%rd6+152];
	xor.b32  	%r340, %r340, %r265;
	ld.global.u32 	%r266, [%rd6+156];
	xor.b32  	%r339, %r339, %r266;
$L__BB0_23:
	and.b32  	%r268, %r209, 256;
	setp.eq.s32 	%p13, %r268, 0;
	@%p13 bra 	$L__BB0_25;
	ld.global.u32 	%r269, [%rd6+160];
	xor.b32  	%r343, %r343, %r269;
	ld.global.u32 	%r270, [%rd6+164];
	xor.b32  	%r342, %r342, %r270;
	ld.global.u32 	%r271, [%rd6+168];
	xor.b32  	%r341, %r341, %r271;
	ld.global.u32 	%r272, [%rd6+172];
	xor.b32  	%r340, %r340, %r272;
	ld.global.u32 	%r273, [%rd6+176];
	xor.b32  	%r339, %r339, %r273;
$L__BB0_25:
	and.b32  	%r275, %r209, 512;
	setp.eq.s32 	%p14, %r275, 0;
	@%p14 bra 	$L__BB0_27;
	ld.global.u32 	%r276, [%rd6+180];
	xor.b32  	%r343, %r343, %r276;
	ld.global.u32 	%r277, [%rd6+184];
	xor.b32  	%r342, %r342, %r277;
	ld.global.u32 	%r278, [%rd6+188];
	xor.b32  	%r341, %r341, %r278;
	ld.global.u32 	%r279, [%rd6+192];
	xor.b32  	%r340, %r340, %r279;
	ld.global.u32 	%r280, [%rd6+196];
	xor.b32  	%r339, %r339, %r280;
$L__BB0_27:
	and.b32  	%r282, %r209, 1024;
	setp.eq.s32 	%p15, %r282, 0;
	@%p15 bra 	$L__BB0_29;
	ld.global.u32 	%r283, [%rd6+200];
	xor.b32  	%r343, %r343, %r283;
	ld.global.u32 	%r284, [%rd6+204];
	xor.b32  	%r342, %r342, %r284;
	ld.global.u32 	%r285, [%rd6+208];
	xor.b32  	%r341, %r341, %r285;
	ld.global.u32 	%r286, [%rd6+212];
	xor.b32  	%r340, %r340, %r286;
	ld.global.u32 	%r287, [%rd6+216];
	xor.b32  	%r339, %r339, %r287;
$L__BB0_29:
	and.b32  	%r289, %r209, 2048;
	setp.eq.s32 	%p16, %r289, 0;
	@%p16 bra 	$L__BB0_31;
	ld.global.u32 	%r290, [%rd6+220];
	xor.b32  	%r343, %r343, %r290;
	ld.global.u32 	%r291, [%rd6+224];
	xor.b32  	%r342, %r342, %r291;
	ld.global.u32 	%r292, [%rd6+228];
	xor.b32  	%r341, %r341, %r292;
	ld.global.u32 	%r293, [%rd6+232];
	xor.b32  	%r340, %r340, %r293;
	ld.global.u32 	%r294, [%rd6+236];
	xor.b32  	%r339, %r339, %r294;
$L__BB0_31:
	and.b32  	%r296, %r209, 4096;
	setp.eq.s32 	%p17, %r296, 0;
	@%p17 bra 	$L__BB0_33;
	ld.global.u32 	%r297, [%rd6+240];
	xor.b32  	%r343, %r343, %r297;
	ld.global.u32 	%r298, [%rd6+244];
	xor.b32  	%r342, %r342, %r298;
	ld.global.u32 	%r299, [%rd6+248];
	xor.b32  	%r341, %r341, %r299;
	ld.global.u32 	%r300, [%rd6+252];
	xor.b32  	%r340, %r340, %r300;
	ld.global.u32 	%r301, [%rd6+256];
	xor.b32  	%r339, %r339, %r301;
$L__BB0_33:
	and.b32  	%r303, %r209, 8192;
	setp.eq.s32 	%p18, %r303, 0;
	@%p18 bra 	$L__BB0_35;
	ld.global.u32 	%r304, [%rd6+260];
	xor.b32  	%r343, %r343, %r304;
	ld.global.u32 	%r305, [%rd6+264];
	xor.b32  	%r342, %r342, %r305;
	ld.global.u32 	%r306, [%rd6+268];
	xor.b32  	%r341, %r341, %r306;
	ld.global.u32 	%r307, [%rd6+272];
	xor.b32  	%r340, %r340, %r307;
	ld.global.u32 	%r308, [%rd6+276];
	xor.b32  	%r339, %r339, %r308;
$L__BB0_35:
	and.b32  	%r310, %r209, 16384;
	setp.eq.s32 	%p19, %r310, 0;
	@%p19 bra 	$L__BB0_37;
	ld.global.u32 	%r311, [%rd6+280];
	xor.b32  	%r343, %r343, %r311;
	ld.global.u32 	%r312, [%rd6+284];
	xor.b32  	%r342, %r342, %r312;
	ld.global.u32 	%r313, [%rd6+288];
	xor.b32  	%r341, %r341, %r313;
	ld.global.u32 	%r314, [%rd6+292];
	xor.b32  	%r340, %r340, %r314;
	ld.global.u32 	%r315, [%rd6+296];
	xor.b32  	%r339, %r339, %r315;
$L__BB0_37:
	and.b32  	%r317, %r209, 32768;
	setp.eq.s32 	%p20, %r317, 0;
	@%p20 bra 	$L__BB0_39;
	ld.global.u32 	%r318, [%rd6+300];
	xor.b32  	%r343, %r343, %r318;
	ld.global.u32 	%r319, [%rd6+304];
	xor.b32  	%r342, %r342, %r319;
	ld.global.u32 	%r320, [%rd6+308];
	xor.b32  	%r341, %r341, %r320;
	ld.global.u32 	%r321, [%rd6+312];
	xor.b32  	%r340, %r340, %r321;
	ld.global.u32 	%r322, [%rd6+316];
	xor.b32  	%r339, %r339, %r322;
$L__BB0_39:
	add.s32 	%r338, %r338, 16;
	setp.ne.s32 	%p21, %r338, 32;
	@%p21 bra 	$L__BB0_7;
	mad.lo.s32 	%r323, %r332, -31, %r12;
	add.s32 	%r332, %r323, 1;
	setp.ne.s32 	%p22, %r332, 5;
	@%p22 bra 	$L__BB0_6;
	st.global.u32 	[%rd2+4], %r343;
	st.global.u32 	[%rd2+8], %r342;
	st.global.u32 	[%rd2+12], %r341;
	st.global.u32 	[%rd2+16], %r340;
	st.global.u32 	[%rd2+20], %r339;
	add.s32 	%r326, %r326, 1;
	setp.lt.u32 	%p23, %r326, %r3;
	@%p23 bra 	$L__BB0_5;
$L__BB0_42:
	shr.u64 	%rd7, %rd18, 2;
	add.s32 	%r325, %r325, 1;
	setp.gt.u64 	%p24, %rd18, 3;
	mov.u64 	%rd18, %rd7;
	@%p24 bra 	$L__BB0_3;
$L__BB0_43:
	mov.b32 	%r324, 0;
	st.global.v2.u32 	[%rd2+24], {%r324, %r324};
	st.global.u32 	[%rd2+32], %r324;
	mov.b64 	%rd17, 0;
	st.global.u64 	[%rd2+40], %rd17;
$L__BB0_44:
	ret;

}
	// .globl	_Z14generar_fichasPcP17curandStateXORWOWPi
.visible .entry _Z14generar_fichasPcP17curandStateXORWOWPi(
	.param .u64 .ptr .align 1 _Z14generar_fichasPcP17curandStateXORWOWPi_param_0,
	.param .u64 .ptr .align 1 _Z14generar_fichasPcP17curandStateXORWOWPi_param_1,
	.param .u64 .ptr .align 1 _Z14generar_fichasPcP17curandStateXORWOWPi_param_2
)
{
	.reg .pred 	%p<3>;
	.reg .b16 	%rs<4>;
	.reg .b32 	%r<31>;
	.reg .b32 	%f<6>;
	.reg .b64 	%rd<11>;
	.reg .b64 	%fd<2>;

	ld.param.u64 	%rd2, [_Z14generar_fichasPcP17curandStateXORWOWPi_param_0];
	ld.param.u64 	%rd3, [_Z14generar_fichasPcP17curandStateXORWOWPi_param_1];
	ld.param.u64 	%rd4, [_Z14generar_fichasPcP17curandStateXORWOWPi_param_2];
	mov.u32 	%r1, %tid.x;
	mov.u32 	%r2, %ctaid.y;
	mov.u32 	%r3, %ntid.y;
	mul.lo.s32 	%r4, %r2, %r3;
	mov.u32 	%r5, %tid.y;
	or.b32  	%r6, %r4, %r5;
	setp.ne.s32 	%p1, %r6, 0;
	@%p1 bra 	$L__BB1_3;
	mov.u32 	%r7, %ntid.x;
	mov.u32 	%r8, %ctaid.x;
	mad.lo.s32 	%r9, %r8, %r7, %r1;
	shl.b32 	%r10, %r9, 1;
	cvta.to.global.u64 	%rd5, %rd2;
	cvt.s64.s32 	%rd6, %r10;
	add.s64 	%rd1, %rd5, %rd6;
	ld.global.u8 	%rs1, [%rd1];
	setp.ne.s16 	%p2, %rs1, 48;
	@%p2 bra 	$L__BB1_3;
	cvta.to.global.u64 	%rd7, %rd3;
	mul.wide.u32 	%rd8, %r1, 48;
	add.s64 	%rd9, %rd7, %rd8;
	ld.global.v2.u32 	{%r11, %r12}, [%rd9];
	ld.global.v2.u32 	{%r13, %r14}, [%rd9+8];
	ld.global.v2.u32 	{%r15, %r16}, [%rd9+16];
	ld.global.v2.u32 	{%r17, %r18}, [%rd9+24];
	ld.global.f32 	%f1, [%rd9+32];
	ld.global.f64 	%fd1, [%rd9+40];
	shr.u32 	%r19, %r12, 2;
	xor.b32  	%r20, %r19, %r12;
	shl.b32 	%r21, %r16, 4;
	shl.b32 	%r22, %r20, 1;
	xor.b32  	%r23, %r21, %r22;
	xor.b32  	%r24, %r23, %r16;
	xor.b32  	%r25, %r24, %r20;
	add.s32 	%r26, %r11, 362437;
	add.s32 	%r27, %r25, %r26;
	cvt.rn.f32.u32 	%f2, %r27;
	fma.rn.f32 	%f3, %f2, 0f2F800000, 0f2F000000;
	ld.const.u32 	%r28, [dev_DIF];
	cvt.rn.f32.s32 	%f4, %r28;
	mul.f32 	%f5, %f3, %f4;
	cvt.rzi.s32.f32 	%r29, %f5;
	cvt.u16.u32 	%rs2, %r29;
	add.s16 	%rs3, %rs2, 1;
	st.global.u8 	[%rd1], %rs3;
	st.global.v2.u32 	[%rd9], {%r26, %r13};
	st.global.v2.u32 	[%rd9+8], {%r14, %r15};
	st.global.v2.u32 	[%rd9+16], {%r16, %r25};
	st.global.v2.u32 	[%rd9+24], {%r17, %r18};
	st.global.f32 	[%rd9+32], %f1;
	st.global.f64 	[%rd9+40], %fd1;
	cvta.to.global.u64 	%rd10, %rd4;
	atom.global.add.u32 	%r30, [%rd10+4], -1;
$L__BB1_3:
	ret;

}
	// .globl	_Z12bajar_fichasPc
.visible .entry _Z12bajar_fichasPc(
	.param .u64 .ptr .align 1 _Z12bajar_fichasPc_param_0
)
{
	.reg .pred 	%p<7>;
	.reg .b16 	%rs<5>;
	.reg .b32 	%r<22>;
	.reg .b64 	%rd<7>;

	ld.param.u64 	%rd4, [_Z12bajar_fichasPc_param_0];
	cvta.to.global.u64 	%rd1, %rd4;
	mov.u32 	%r5, %ctaid.x;
	mov.u32 	%r6, %ntid.x;
	mov.u32 	%r7, %tid.x;
	mad.lo.s32 	%r8, %r5, %r6, %r7;
	mov.u32 	%r9, %ctaid.y;
	mov.u32 	%r10, %ntid.y;
	mov.u32 	%r11, %tid.y;
	mad.lo.s32 	%r12, %r9, %r10, %r11;
	ld.const.u32 	%r13, [dev_N];
	mad.lo.s32 	%r14, %r13, %r12, %r8;
	shl.b32 	%r21, %r14, 1;
	ld.const.u32 	%r16, [dev_M];
	add.s32 	%r17, %r16, -1;
	setp.ne.s32 	%p1, %r12, %r17;
	setp.lt.s32 	%p2, %r21, %r13;
	or.pred  	%p3, %p1, %p2;
	@%p3 bra 	$L__BB2_5;
$L__BB2_1:
	shl.b32 	%r18, %r21, 1;
	cvt.s64.s32 	%rd5, %r18;
	add.s64 	%rd2, %rd1, %rd5;
	ld.global.u8 	%rs2, [%rd2];
	setp.ne.s16 	%p4, %rs2, 48;
	@%p4 bra 	$L__BB2_4;
	sub.s32 	%r19, %r21, %r13;
	shl.b32 	%r20, %r19, 1;
	cvt.s64.s32 	%rd6, %r20;
	add.s64 	%rd3, %rd1, %rd6;
	ld.global.u8 	%rs1, [%rd3];
	setp.eq.s16 	%p5, %rs1, 48;
	@%p5 bra 	$L__BB2_4;
	st.global.u8 	[%rd2], %rs1;
	ld.global.u8 	%rs3, [%rd3+1];
	st.global.u8 	[%rd2+1], %rs3;
	mov.b16 	%rs4, 48;
	st.global.u8 	[%rd3], %rs4;
	st.global.u8 	[%rd3+1], %rs4;
$L__BB2_4:
	sub.s32 	%r21, %r21, %r13;
	setp.ge.s32 	%p6, %r21, %r13;
	@%p6 bra 	$L__BB2_1;
$L__BB2_5:
	ret;

}
	// .globl	_Z15eliminar_fichasPcPiS0_P17curandStateXORWOW
.visible .entry _Z15eliminar_fichasPcPiS0_P17curandStateXORWOW(
	.param .u64 .ptr .align 1 _Z15eliminar_fichasPcPiS0_P17curandStateXORWOW_param_0,
	.param .u64 .ptr .align 1 _Z15eliminar_fichasPcPiS0_P17curandStateXORWOW_param_1,
	.param .u64 .ptr .align 1 _Z15eliminar_fichasPcPiS0_P17curandStateXORWOW_param_2,
	.param .u64 .ptr .align 1 _Z15eliminar_fichasPcPiS0_P17curandStateXORWOW_param_3
)
{
	.reg .pred 	%p<22>;
	.reg .b16 	%rs<27>;
	.reg .b32 	%r<55>;
	.reg .b32 	%f<6>;
	.reg .b64 	%rd<19>;
	.reg .b64 	%fd<2>;

	ld.param.u64 	%rd7, [_Z15eliminar_fichasPcPiS0_P17curandStateXORWOW_param_0];
	ld.param.u64 	%rd8, [_Z15eliminar_fichasPcPiS0_P17curandStateXORWOW_param_1];
	ld.param.u64 	%rd9, [_Z15eliminar_fichasPcPiS0_P17curandStateXORWOW_param_2];
	ld.param.u64 	%rd6, [_Z15eliminar_fichasPcPiS0_P17curandStateXORWOW_param_3];
	cvta.to.global.u64 	%rd1, %rd9;
	cvta.to.global.u64 	%rd2, %rd7;
	cvta.to.global.u64 	%rd10, %rd8;
	mov.u32 	%r16, %ctaid.x;
	mov.u32 	%r1, %ntid.x;
	mov.u32 	%r2, %tid.x;
	mad.lo.s32 	%r3, %r16, %r1, %r2;
	mov.u32 	%r17, %ctaid.y;
	mov.u32 	%r4, %ntid.y;
	mov.u32 	%r18, %tid.y;
	mad.lo.s32 	%r5, %r17, %r4, %r18;
	mad.lo.s32 	%r6, %r5, %r1, %r3;
	shl.b32 	%r7, %r6, 1;
	ld.global.u32 	%r19, [%rd10+4];
	ld.global.u32 	%r20, [%rd10];
	mad.lo.s32 	%r21, %r19, %r1, %r20;
	shl.b32 	%r8, %r21, 1;
	cvt.s64.s32 	%rd11, %r8;
	add.s64 	%rd12, %rd2, %rd11;
	ld.global.u8 	%rs1, [%rd12];
	setp.ne.s32 	%p1, %r7, %r8;
	cvt.s64.s32 	%rd13, %r7;
	add.s64 	%rd3, %rd2, %rd13;
	@%p1 bra 	$L__BB3_2;
	mov.b16 	%rs6, 48;
	st.global.u8 	[%rd3], %rs6;
	bra.uni 	$L__BB3_4;
$L__BB3_2:
	ld.global.u8 	%rs4, [%rd3];
	setp.ne.s16 	%p2, %rs4, %rs1;
	@%p2 bra 	$L__BB3_4;
	atom.global.add.u32 	%r22, [%rd1], 1;
$L__BB3_4:
	bar.sync 	0;
	ld.global.u32 	%r9, [%rd1];
	st.global.u32 	[%rd1+4], %r9;
	add.s32 	%r10, %r3, 1;
	add.s32 	%r11, %r5, 1;
	shl.b32 	%r23, %r1, 1;
	add.s32 	%r24, %r7, %r23;
	cvt.u64.u32 	%rd14, %r24;
	add.s64 	%rd4, %rd2, %rd14;
	sub.s32 	%r25, %r6, %r1;
	shl.b32 	%r26, %r25, 1;
	cvt.u64.u32 	%rd15, %r26;
	add.s64 	%rd5, %rd2, %rd15;
	mov.b16 	%rs26, 0;
	mov.u32 	%r54, %r9;
$L__BB3_5:
	setp.eq.s16 	%p3, %rs1, 48;
	st.global.u32 	[%rd1], %r54;
	bar.sync 	0;
	ld.global.u8 	%rs9, [%rd3];
	setp.ne.s16 	%p4, %rs9, %rs1;
	or.pred  	%p5, %p4, %p3;
	@%p5 bra 	$L__BB3_16;
	setp.ge.u32 	%p6, %r10, %r1;
	@%p6 bra 	$L__BB3_8;
	ld.global.u8 	%rs10, [%rd3+2];
	setp.eq.s16 	%p7, %rs10, 48;
	@%p7 bra 	$L__BB3_15;
$L__BB3_8:
	setp.lt.s32 	%p8, %r3, 1;
	@%p8 bra 	$L__BB3_10;
	ld.global.u8 	%rs11, [%rd3+-2];
	setp.eq.s16 	%p9, %rs11, 48;
	@%p9 bra 	$L__BB3_15;
$L__BB3_10:
	setp.ge.u32 	%p10, %r11, %r4;
	@%p10 bra 	$L__BB3_12;
	ld.global.u8 	%rs12, [%rd4];
	setp.eq.s16 	%p11, %rs12, 48;
	@%p11 bra 	$L__BB3_15;
$L__BB3_12:
	setp.eq.s32 	%p12, %r5, 0;
	@%p12 bra 	$L__BB3_14;
	ld.global.u8 	%rs14, [%rd5];
	setp.ne.s16 	%p13, %rs14, 48;
	and.b16  	%rs15, %rs26, 255;
	setp.eq.s16 	%p14, %rs15, 0;
	and.pred  	%p15, %p13, %p14;
	mov.b16 	%rs26, 0;
	@%p15 bra 	$L__BB3_16;
	bra.uni 	$L__BB3_15;
$L__BB3_14:
	and.b16  	%rs17, %rs26, 255;
	setp.eq.s16 	%p16, %rs17, 0;
	mov.b16 	%rs26, 0;
	@%p16 bra 	$L__BB3_16;
$L__BB3_15:
	atom.global.add.u32 	%r27, [%rd1+4], -1;
	mov.b16 	%rs19, 48;
	st.global.u8 	[%rd3], %rs19;
	mov.b16 	%rs26, 1;
$L__BB3_16:
	bar.sync 	0;
	ld.global.u32 	%r13, [%rd1];
	ld.global.u32 	%r54, [%rd1+4];
	setp.ne.s32 	%p17, %r13, %r54;
	@%p17 bra 	$L__BB3_5;
	setp.ne.s32 	%p18, %r7, %r8;
	@%p18 bra 	$L__BB3_24;
	sub.s32 	%r15, %r9, %r13;
	add.s32 	%r28, %r15, 1;
	st.global.u32 	[%rd1+4], %r28;
	setp.eq.s32 	%p19, %r15, 5;
	@%p19 bra 	$L__BB3_21;
	setp.ne.s32 	%p20, %r15, 4;
	@%p20 bra 	$L__BB3_22;
	mov.b16 	%rs21, 66;
	st.global.u8 	[%rd3], %rs21;
	ld.global.u32 	%r31, [%rd1+4];
	add.s32 	%r32, %r31, -1;
	st.global.u32 	[%rd1+4], %r32;
	bra.uni 	$L__BB3_24;
$L__BB3_21:
	mov.b16 	%rs20, 84;
	st.global.u8 	[%rd3], %rs20;
	ld.global.u32 	%r29, [%rd1+4];
	add.s32 	%r30, %r29, -1;
	st.global.u32 	[%rd1+4], %r30;
	bra.uni 	$L__BB3_24;
$L__BB3_22:
	setp.lt.s32 	%p21, %r15, 6;
	@%p21 bra 	$L__BB3_24;
	mov.b16 	%rs22, 82;
	st.global.u8 	[%rd3], %rs22;
	cvta.to.global.u64 	%rd16, %rd6;
	mul.wide.u32 	%rd17, %r2, 48;
	add.s64 	%rd18, %rd16, %rd17;
	ld.global.v2.u32 	{%r33, %r34}, [%rd18];
	ld.global.v2.u32 	{%r35, %r36}, [%rd18+8];
	ld.global.v2.u32 	{%r37, %r38}, [%rd18+16];
	ld.global.v2.u32 	{%r39, %r40}, [%rd18+24];
	ld.global.f32 	%f1, [%rd18+32];
	ld.global.f64 	%fd1, [%rd18+40];
	shr.u32 	%r41, %r34, 2;
	xor.b32  	%r42, %r41, %r34;
	shl.b32 	%r43, %r38, 4;
	shl.b32 	%r44, %r42, 1;
	xor.b32  	%r45, %r43, %r44;
	xor.b32  	%r46, %r45, %r38;
	xor.b32  	%r47, %r46, %r42;
	add.s32 	%r48, %r33, 362437;
	add.s32 	%r49, %r47, %r48;
	cvt.rn.f32.u32 	%f2, %r49;
	fma.rn.f32 	%f3, %f2, 0f2F800000, 0f2F000000;
	ld.const.u32 	%r50, [dev_DIF];
	cvt.rn.f32.s32 	%f4, %r50;
	mul.f32 	%f5, %f3, %f4;
	cvt.rzi.s32.f32 	%r51, %f5;
	cvt.u16.u32 	%rs23, %r51;
	add.s16 	%rs24, %rs23, 1;
	st.global.u8 	[%rd3+1], %rs24;
	st.global.v2.u32 	[%rd18], {%r48, %r35};
	st.global.v2.u32 	[%rd18+8], {%r36, %r37};
	st.global.v2.u32 	[%rd18+16], {%r38, %r47};
	st.global.v2.u32 	[%rd18+24], {%r39, %r40};
	st.global.f32 	[%rd18+32], %f1;
	st.global.f64 	[%rd18+40], %fd1;
	ld.global.u32 	%r52, [%rd1+4];
	add.s32 	%r53, %r52, -1;
	st.global.u32 	[%rd1+4], %r53;
$L__BB3_24:
	ret;

}
	// .globl	_Z14eliminar_bombaPcPiS0_i
.visible .entry _Z14eliminar_bombaPcPiS0_i(
	.param .u64 .ptr .align 1 _Z14eliminar_bombaPcPiS0_i_param_0,
	.param .u64 .ptr .align 1 _Z14eliminar_bombaPcPiS0_i_param_1,
	.param .u64 .ptr .align 1 _Z14eliminar_bombaPcPiS0_i_param_2,
	.param .u32 _Z14eliminar_bombaPcPiS0_i_param_3
)
{
	.reg .pred 	%p<4>;
	.reg .b16 	%rs<3>;
	.reg .b32 	%r<11>;
	.reg .b64 	%rd<11>;

	ld.param.u64 	%rd4, [_Z14eliminar_bombaPcPiS0_i_param_0];
	ld.param.u64 	%rd5, [_Z14eliminar_bombaPcPiS0_i_param_1];
	ld.param.u64 	%rd6, [_Z14eliminar_bombaPcPiS0_i_param_2];
	ld.param.u32 	%r4, [_Z14eliminar_bombaPcPiS0_i_param_3];
	cvta.to.global.u64 	%rd1, %rd6;
	cvta.to.global.u64 	%rd2, %rd4;
	cvta.to.global.u64 	%rd3, %rd5;
	mov.u32 	%r1, %tid.y;
	mov.u32 	%r5, %ntid.x;
	mov.u32 	%r2, %tid.x;
	mad.lo.s32 	%r6, %r1, %r5, %r2;
	shl.b32 	%r3, %r6, 1;
	setp.ne.s32 	%p1, %r4, 0;
	@%p1 bra 	$L__BB4_3;
	ld.global.u32 	%r9, [%rd3+4];
	setp.ne.s32 	%p3, %r1, %r9;
	@%p3 bra 	$L__BB4_5;
	cvt.u64.u32 	%rd9, %r3;
	add.s64 	%rd10, %rd2, %rd9;
	mov.b16 	%rs2, 48;
	st.global.u8 	[%rd10], %rs2;
	atom.global.add.u32 	%r10, [%rd1+4], 1;
	bra.uni 	$L__BB4_5;
$L__BB4_3:
	ld.global.u32 	%r7, [%rd3];
	setp.ne.s32 	%p2, %r2, %r7;
	@%p2 bra 	$L__BB4_5;
	cvt.u64.u32 	%rd7, %r3;
	add.s64 	%rd8, %rd2, %rd7;
	mov.b16 	%rs1, 48;
	st.global.u8 	[%rd8], %rs1;
	atom.global.add.u32 	%r8, [%rd1+4], 1;
$L__BB4_5:
	ret;

}
	// .globl	_Z12eliminar_tntPcPiS0_
.visible .entry _Z12eliminar_tntPcPiS0_(
	.param .u64 .ptr .align 1 _Z12eliminar_tntPcPiS0__param_0,
	.param .u64 .ptr .align 1 _Z12eliminar_tntPcPiS0__param_1,
	.param .u64 .ptr .align 1 _Z12eliminar_tntPcPiS0__param_2
)
{
	.reg .pred 	%p<28>;
	.reg .b16 	%rs<2>;
	.reg .b32 	%r<44>;
	.reg .b32 	%f<2>;
	.reg .b64 	%rd<9>;
	.reg .b64 	%fd<39>;

	ld.param.u64 	%rd2, [_Z12eliminar_tntPcPiS0__param_0];
	ld.param.u64 	%rd4, [_Z12eliminar_tntPcPiS0__param_1];
	ld.param.u64 	%rd3, [_Z12eliminar_tntPcPiS0__param_2];
	cvta.to.global.u64 	%rd1, %rd4;
	mov.u32 	%r1, %tid.y;
	mov.u32 	%r2, %tid.x;
	cvt.rn.f64.u32 	%fd15, %r2;
	ld.global.u32 	%r7, [%rd1];
	cvt.rn.f64.s32 	%fd16, %r7;
	sub.f64 	%fd1, %fd15, %fd16;
	{
	.reg .b32 %temp; 
	mov.b64 	{%temp, %r3}, %fd1;
	}
	mov.f64 	%fd17, 0d4000000000000000;
	{
	.reg .b32 %temp; 
	mov.b64 	{%temp, %r8}, %fd17;
	}
	and.b32  	%r5, %r8, 2146435072;
	setp.eq.s32 	%p1, %r5, 1062207488;
	abs.f64 	%fd2, %fd1;
	{ // callseq 0, 0
	.param .b64 param0;
	st.param.f64 	[param0], %fd2;
	.param .b64 retval0;
	call.uni (retval0), 
	__internal_accurate_pow, 
	(
	param0
	);
	ld.param.f64 	%fd18, [retval0];
	} // callseq 0
	setp.lt.s32 	%p2, %r3, 0;
	neg.f64 	%fd20, %fd18;
	selp.f64 	%fd21, %fd20, %fd18, %p1;
	selp.f64 	%fd36, %fd21, %fd18, %p2;
	setp.neu.f64 	%p3, %fd1, 0d0000000000000000;
	@%p3 bra 	$L__BB5_2;
	setp.eq.s32 	%p4, %r5, 1062207488;
	selp.b32 	%r9, %r3, 0, %p4;
	setp.lt.s32 	%p5, %r8, 0;
	or.b32  	%r10, %r9, 2146435072;
	selp.b32 	%r11, %r10, %r9, %p5;
	mov.b32 	%r12, 0;
	mov.b64 	%fd36, {%r12, %r11};
$L__BB5_2:
	add.f64 	%fd22, %fd1, 0d4000000000000000;
	{
	.reg .b32 %temp; 
	mov.b64 	{%temp, %r13}, %fd22;
	}
	and.b32  	%r14, %r13, 2146435072;
	setp.ne.s32 	%p6, %r14, 2146435072;
	setp.neu.f64 	%p7, %fd2, 0d7FF0000000000000;
	or.pred  	%p8, %p7, %p6;
	@%p8 bra 	$L__BB5_4;
	setp.lt.s32 	%p9, %r3, 0;
	setp.eq.s32 	%p10, %r5, 1062207488;
	setp.lt.s32 	%p11, %r8, 0;
	selp.b32 	%r16, 0, 2146435072, %p11;
	and.b32  	%r17, %r8, 2147483647;
	setp.ne.s32 	%p12, %r17, 1071644672;
	or.b32  	%r18, %r16, -2147483648;
	selp.b32 	%r19, %r18, %r16, %p12;
	selp.b32 	%r20, %r19, %r16, %p10;
	selp.b32 	%r21, %r20, %r16, %p9;
	mov.b32 	%r22, 0;
	mov.b64 	%fd36, {%r22, %r21};
$L__BB5_4:
	setp.eq.s32 	%p13, %r5, 1062207488;
	setp.eq.f64 	%p14, %fd1, 0d3FF0000000000000;
	selp.f64 	%fd23, 0d3FF0000000000000, %fd36, %p14;
	cvt.rn.f32.f64 	%f1, %fd23;
	cvt.rn.f64.u32 	%fd24, %r1;
	ld.global.u32 	%r24, [%rd1+4];
	cvt.rn.f64.s32 	%fd25, %r24;
	sub.f64 	%fd8, %fd24, %fd25;
	{
	.reg .b32 %temp; 
	mov.b64 	{%temp, %r6}, %fd8;
	}
	abs.f64 	%fd9, %fd8;
	{ // callseq 1, 0
	.param .b64 param0;
	st.param.f64 	[param0], %fd9;
	.param .b64 retval0;
	call.uni (retval0), 
	__internal_accurate_pow, 
	(
	param0
	);
	ld.param.f64 	%fd26, [retval0];
	} // callseq 1
	setp.lt.s32 	%p15, %r6, 0;
	neg.f64 	%fd28, %fd26;
	selp.f64 	%fd29, %fd28, %fd26, %p13;
	selp.f64 	%fd38, %fd29, %fd26, %p15;
	setp.neu.f64 	%p16, %fd8, 0d0000000000000000;
	@%p16 bra 	$L__BB5_6;
	setp.eq.s32 	%p17, %r5, 1062207488;
	selp.b32 	%r25, %r6, 0, %p17;
	setp.lt.s32 	%p18, %r8, 0;
	or.b32  	%r26, %r25, 2146435072;
	selp.b32 	%r27, %r26, %r25, %p18;
	mov.b32 	%r28, 0;
	mov.b64 	%fd38, {%r28, %r27};
$L__BB5_6:
	add.f64 	%fd30, %fd8, 0d4000000000000000;
	{
	.reg .b32 %temp; 
	mov.b64 	{%temp, %r29}, %fd30;
	}
	and.b32  	%r30, %r29, 2146435072;
	setp.ne.s32 	%p19, %r30, 2146435072;
	setp.neu.f64 	%p20, %fd9, 0d7FF0000000000000;
	or.pred  	%p21, %p20, %p19;
	@%p21 bra 	$L__BB5_8;
	setp.lt.s32 	%p22, %r6, 0;
	setp.eq.s32 	%p23, %r5, 1062207488;
	setp.lt.s32 	%p24, %r8, 0;
	selp.b32 	%r32, 0, 2146435072, %p24;
	and.b32  	%r33, %r8, 2147483647;
	setp.ne.s32 	%p25, %r33, 1071644672;
	or.b32  	%r34, %r32, -2147483648;
	selp.b32 	%r35, %r34, %r32, %p25;
	selp.b32 	%r36, %r35, %r32, %p23;
	selp.b32 	%r37, %r36, %r32, %p22;
	mov.b32 	%r38, 0;
	mov.b64 	%fd38, {%r38, %r37};
$L__BB5_8:
	setp.eq.f64 	%p26, %fd8, 0d3FF0000000000000;
	selp.f64 	%fd31, 0d3FF0000000000000, %fd38, %p26;
	cvt.f64.f32 	%fd32, %f1;
	add.f64 	%fd33, %fd31, %fd32;
	sqrt.rn.f64 	%fd34, %fd33;
	cvt.rzi.s32.f64 	%r39, %fd34;
	setp.gt.s32 	%p27, %r39, 4;
	@%p27 bra 	$L__BB5_10;
	cvta.to.global.u64 	%rd5, %rd2;
	cvta.to.global.u64 	%rd6, %rd3;
	mov.u32 	%r40, %ntid.x;
	mad.lo.s32 	%r41, %r1, %r40, %r2;
	shl.b32 	%r42, %r41, 1;
	cvt.u64.u32 	%rd7, %r42;
	add.s64 	%rd8, %rd5, %rd7;
	mov.b16 	%rs1, 48;
	st.global.u8 	[%rd8], %rs1;
	atom.global.add.u32 	%r43, [%rd6+4], 1;
$L__BB5_10:
	ret;

}
	// .globl	_Z21eliminar_rompecabezasPcPiS0_
.visible .entry _Z21eliminar_rompecabezasPcPiS0_(
	.param .u64 .ptr .align 1 _Z21eliminar_rompecabezasPcPiS0__param_0,
	.param .u64 .ptr .align 1 _Z21eliminar_rompecabezasPcPiS0__param_1,
	.param .u64 .ptr .align 1 _Z21eliminar_rompecabezasPcPiS0__param_2
)
{
	.reg .pred 	%p<4>;
	.reg .b16 	%rs<4>;
	.reg .b32 	%r<13>;
	.reg .b64 	%rd<11>;

	ld.param.u64 	%rd3, [_Z21eliminar_rompecabezasPcPiS0__param_0];
	ld.param.u64 	%rd4, [_Z21eliminar_rompecabezasPcPiS0__param_1];
	ld.param.u64 	%rd2, [_Z21eliminar_rompecabezasPcPiS0__param_2];
	cvta.to.global.u64 	%rd5, %rd3;
	cvta.to.global.u64 	%rd6, %rd4;
	mov.u32 	%r1, %tid.y;
	mov.u32 	%r2, %ntid.x;
	mov.u32 	%r3, %tid.x;
	mad.lo.s32 	%r4, %r1, %r2, %r3;
	shl.b32 	%r6, %r4, 1;
	ld.global.u32 	%r7, [%rd6+4];
	ld.global.u32 	%r8, [%rd6];
	mad.lo.s32 	%r9, %r7, %r2, %r8;
	shl.b32 	%r11, %r9, 1;
	cvt.s64.s32 	%rd7, %r11;
	add.s64 	%rd8, %rd5, %rd7;
	ld.global.u8 	%rs1, [%rd8+1];
	bar.sync 	0;
	cvt.u64.u32 	%rd9, %r6;
	add.s64 	%rd1, %rd5, %rd9;
	ld.global.u8 	%rs2, [%rd1];
	setp.ne.s16 	%p1, %rs2, %rs1;
	setp.ne.s32 	%p2, %r6, %r11;
	and.pred  	%p3, %p1, %p2;
	@%p3 bra 	$L__BB6_2;
	cvta.to.global.u64 	%rd10, %rd2;
	mov.b16 	%rs3, 48;
	st.global.u8 	[%rd1], %rs3;
	atom.global.add.u32 	%r12, [%rd10+4], 1;
$L__BB6_2:
	ret;

}
.func  (.param .b64 func_retval0) __internal_accurate_pow(
	.param .b64 __internal_accurate_pow_param_0
)
{
	.reg .pred 	%p<8>;
	.reg .b32 	%r<49>;
	.reg .b32 	%f<3>;
	.reg .b64 	%fd<109>;

	ld.param.f64 	%fd10, [__internal_accurate_pow_param_0];
	{
	.reg .b32 %temp; 
	mov.b64 	{%temp, %r46}, %fd10;
	}
	{
	.reg .b32 %temp; 
	mov.b64 	{%r45, %temp}, %fd10;
	}
	shr.u32 	%r47, %r46, 20;
	setp.gt.u32 	%p1, %r46, 1048575;
	@%p1 bra 	$L__BB7_2;
	mul.f64 	%fd11, %fd10, 0d4350000000000000;
	{
	.reg .b32 %temp; 
	mov.b64 	{%temp, %r46}, %fd11;
	}
	{
	.reg .b32 %temp; 
	mov.b64 	{%r45, %temp}, %fd11;
	}
	shr.u32 	%r16, %r46, 20;
	add.s32 	%r47, %r16, -54;
$L__BB7_2:
	add.s32 	%r48, %r47, -1023;
	and.b32  	%r17, %r46, -2146435073;
	or.b32  	%r18, %r17, 1072693248;
	mov.b64 	%fd107, {%r45, %r18};
	setp.lt.u32 	%p2, %r18, 1073127583;
	@%p2 bra 	$L__BB7_4;
	{
	.reg .b32 %temp; 
	mov.b64 	{%r19, %temp}, %fd107;
	}
	{
	.reg .b32 %temp; 
	mov.b64 	{%temp, %r20}, %fd107;
	}
	add.s32 	%r21, %r20, -1048576;
	mov.b64 	%fd107, {%r19, %r21};
	add.s32 	%r48, %r47, -1022;
$L__BB7_4:
	add.f64 	%fd12, %fd107, 0dBFF0000000000000;
	add.f64 	%fd13, %fd107, 0d3FF0000000000000;
	rcp.approx.ftz.f64 	%fd14, %fd13;
	neg.f64 	%fd15, %fd13;
	fma.rn.f64 	%fd16, %fd15, %fd14, 0d3FF0000000000000;
	fma.rn.f64 	%fd17, %fd16, %fd16, %fd16;
	fma.rn.f64 	%fd18, %fd17, %fd14, %fd14;
	mul.f64 	%fd19, %fd12, %fd18;
	fma.rn.f64 	%fd20, %fd12, %fd18, %fd19;
	mul.f64 	%fd21, %fd20, %fd20;
	fma.rn.f64 	%fd22, %fd21, 0d3EB0F5FF7D2CAFE2, 0d3ED0F5D241AD3B5A;
	fma.rn.f64 	%fd23, %fd22, %fd21, 0d3EF3B20A75488A3F;
	fma.rn.f64 	%fd24, %fd23, %fd21, 0d3F1745CDE4FAECD5;
	fma.rn.f64 	%fd25, %fd24, %fd21, 0d3F3C71C7258A578B;
	fma.rn.f64 	%fd26, %fd25, %fd21, 0d3F6249249242B910;
	fma.rn.f64 	%fd27, %fd26, %fd21, 0d3F89999999999DFB;
	sub.f64 	%fd28, %fd12, %fd20;
	add.f64 	%fd29, %fd28, %fd28;
	neg.f64 	%fd30, %fd20;
	fma.rn.f64 	%fd31, %fd30, %fd12, %fd29;
	mul.f64 	%fd32, %fd18, %fd31;
	fma.rn.f64 	%fd33, %fd21, %fd27, 0d3FB5555555555555;
	mov.f64 	%fd34, 0d3FB5555555555555;
	sub.f64 	%fd35, %fd34, %fd33;
	fma.rn.f64 	%fd36, %fd21, %fd27, %fd35;
	add.f64 	%fd37, %fd36, 0dBC46A4CB00B9E7B0;
	add.f64 	%fd38, %fd33, %fd37;
	sub.f64 	%fd39, %fd33, %fd38;
	add.f64 	%fd40, %fd37, %fd39;
	mul.rn.f64 	%fd41, %fd20, %fd20;
	neg.f64 	%fd42, %fd41;
	fma.rn.f64 	%fd43, %fd20, %fd20, %fd42;
	{
	.reg .b32 %temp; 
	mov.b64 	{%r22, %temp}, %fd32;
	}
	{
	.reg .b32 %temp; 
	mov.b64 	{%temp, %r23}, %fd32;
	}
	add.s32 	%r24, %r23, 1048576;
	mov.b64 	%fd44, {%r22, %r24};
	fma.rn.f64 	%fd45, %fd20, %fd44, %fd43;
	mul.rn.f64 	%fd46, %fd41, %fd20;
	neg.f64 	%fd47, %fd46;
	fma.rn.f64 	%fd48, %fd41, %fd20, %fd47;
	fma.rn.f64 	%fd49, %fd41, %fd32, %fd48;
	fma.rn.f64 	%fd50, %fd45, %fd20, %fd49;
	mul.rn.f64 	%fd51, %fd38, %fd46;
	neg.f64 	%fd52, %fd51;
	fma.rn.f64 	%fd53, %fd38, %fd46, %fd52;
	fma.rn.f64 	%fd54, %fd38, %fd50, %fd53;
	fma.rn.f64 	%fd55, %fd40, %fd46, %fd54;
	add.f64 	%fd56, %fd51, %fd55;
	sub.f64 	%fd57, %fd51, %fd56;
	add.f64 	%fd58, %fd55, %fd57;
	add.f64 	%fd59, %fd20, %fd56;
	sub.f64 	%fd60, %fd20, %fd59;
	add.f64 	%fd61, %fd56, %fd60;
	add.f64 	%fd62, %fd58, %fd61;
	add.f64 	%fd63, %fd32, %fd62;
	add.f64 	%fd64, %fd59, %fd63;
	sub.f64 	%fd65, %fd59, %fd64;
	add.f64 	%fd66, %fd63, %fd65;
	xor.b32  	%r25, %r48, -2147483648;
	mov.b32 	%r26, 1127219200;
	mov.b64 	%fd67, {%r25, %r26};
	mov.b32 	%r27, -2147483648;
	mov.b64 	%fd68, {%r27, %r26};
	sub.f64 	%fd69, %fd67, %fd68;
	fma.rn.f64 	%fd70, %fd69, 0d3FE62E42FEFA39EF, %fd64;
	fma.rn.f64 	%fd71, %fd69, 0dBFE62E42FEFA39EF, %fd70;
	sub.f64 	%fd72, %fd71, %fd64;
	sub.f64 	%fd73, %fd66, %fd72;
	fma.rn.f64 	%fd74, %fd69, 0d3C7ABC9E3B39803F, %fd73;
	add.f64 	%fd75, %fd70, %fd74;
	sub.f64 	%fd76, %fd70, %fd75;
	add.f64 	%fd77, %fd74, %fd76;
	mov.f64 	%fd78, 0d4000000000000000;
	{
	.reg .b32 %temp; 
	mov.b64 	{%temp, %r28}, %fd78;
	}
	{
	.reg .b32 %temp; 
	mov.b64 	{%r29, %temp}, %fd78;
	}
	shl.b32 	%r30, %r28, 1;
	setp.gt.u32 	%p3, %r30, -33554433;
	and.b32  	%r31, %r28, -15728641;
	selp.b32 	%r32, %r31, %r28, %p3;
	mov.b64 	%fd79, {%r29, %r32};
	mul.rn.f64 	%fd80, %fd75, %fd79;
	neg.f64 	%fd81, %fd80;
	fma.rn.f64 	%fd82, %fd75, %fd79, %fd81;
	fma.rn.f64 	%fd83, %fd77, %fd79, %fd82;
	add.f64 	%fd4, %fd80, %fd83;
	sub.f64 	%fd84, %fd80, %fd4;
	add.f64 	%fd5, %fd83, %fd84;
	fma.rn.f64 	%fd85, %fd4, 0d3FF71547652B82FE, 0d4338000000000000;
	{
	.reg .b32 %temp; 
	mov.b64 	{%r13, %temp}, %fd85;
	}
	mov.f64 	%fd86, 0dC338000000000000;
	add.rn.f64 	%fd87, %fd85, %fd86;
	fma.rn.f64 	%fd88, %fd87, 0dBFE62E42FEFA39EF, %fd4;
	fma.rn.f64 	%fd89, %fd87, 0dBC7ABC9E3B39803F, %fd88;
	fma.rn.f64 	%fd90, %fd89, 0d3E5ADE1569CE2BDF, 0d3E928AF3FCA213EA;
	fma.rn.f64 	%fd91, %fd90, %fd89, 0d3EC71DEE62401315;
	fma.rn.f64 	%fd92, %fd91, %fd89, 0d3EFA01997C89EB71;
	fma.rn.f64 	%fd93, %fd92, %fd89, 0d3F2A01A014761F65;
	fma.rn.f64 	%fd94, %fd93, %fd89, 0d3F56C16C1852B7AF;
	fma.rn.f64 	%fd95, %fd94, %fd89, 0d3F81111111122322;
	fma.rn.f64 	%fd96, %fd95, %fd89, 0d3FA55555555502A1;
	fma.rn.f64 	%fd97, %fd96, %fd89, 0d3FC5555555555511;
	fma.rn.f64 	%fd98, %fd97, %fd89, 0d3FE000000000000B;
	fma.rn.f64 	%fd99, %fd98, %fd89, 0d3FF0000000000000;
	fma.rn.f64 	%fd100, %fd99, %fd89, 0d3FF0000000000000;
	{
	.reg .b32 %temp; 
	mov.b64 	{%r14, %temp}, %fd100;
	}
	{
	.reg .b32 %temp; 
	mov.b64 	{%temp, %r15}, %fd100;
	}
	shl.b32 	%r33, %r13, 20;
	add.s32 	%r34, %r33, %r15;
	mov.b64 	%fd108, {%r14, %r34};
	{
	.reg .b32 %temp; 
	mov.b64 	{%temp, %r35}, %fd4;
	}
	mov.b32 	%f2, %r35;
	abs.f32 	%f1, %f2;
	setp.lt.f32 	%p4, %f1, 0f4086232B;
	@%p4 bra 	$L__BB7_7;
	setp.lt.f64 	%p5, %fd4, 0d0000000000000000;
	add.f64 	%fd101, %fd4, 0d7FF0000000000000;
	selp.f64 	%fd108, 0d0000000000000000, %fd101, %p5;
	setp.geu.f32 	%p6, %f1, 0f40874800;
	@%p6 bra 	$L__BB7_7;
	shr.u32 	%r36, %r13, 31;
	add.s32 	%r37, %r13, %r36;
	shr.s32 	%r38, %r37, 1;
	shl.b32 	%r39, %r38, 20;
	add.s32 	%r40, %r15, %r39;
	mov.b64 	%fd102, {%r14, %r40};
	sub.s32 	%r41, %r13, %r38;
	shl.b32 	%r42, %r41, 20;
	add.s32 	%r43, %r42, 1072693248;
	mov.b32 	%r44, 0;
	mov.b64 	%fd103, {%r44, %r43};
	mul.f64 	%fd108, %fd103, %fd102;
$L__BB7_7:
	abs.f64 	%fd104, %fd108;
	setp.eq.f64 	%p7, %fd104, 0d7FF0000000000000;
	fma.rn.f64 	%fd105, %fd108, %fd5, %fd108;
	selp.f64 	%fd106, %fd108, %fd105, %p7;
	st.param.f64 	[func_retval0], %fd106;
	ret;

}


// ===== COMPILED SASS (sm_100) =====

	.target	sm_100

	.elftype	@"ET_EXEC"


//--------------------- .note.nv.tkinfo           --------------------------
	.section	.note.nv.tkinfo,"",@"SHT_NOTE"
	.sectionflags	@"SHF_NOTE_NV_TKINFO"
	.tkinfo
        /*0018*/ 	.word	0x00000002
        /*0030*/ 	.string	""
        /*0030*/ 	.string	"ptxas"
        /*0030*/ 	.string	"Cuda compilation tools, release 13.0, V13.0.88"
        /*0030*/ 	.string	"Build cuda_13.0.r13.0/compiler.36424714_0"
        /*0030*/ 	.string	"-arch sm_100 -m 64 "



//--------------------- .note.nv.cuinfo           --------------------------
	.section	.note.nv.cuinfo,"",@"SHT_NOTE"
	.sectionflags	@"SHF_NOTE_NV_CUINFO"
        /*0018*/ 	.short	0x0002
        /*001a*/ 	.short	0x0064
        /*001c*/ 	.short	0x0082
	.zero		2


//--------------------- .nv.info                  --------------------------
	.section	.nv.info,"",@"SHT_CUDA_INFO"
	.align	4


	//----- nvinfo : EIATTR_REGCOUNT
	.align		4
        /*0000*/ 	.byte	0x04, 0x2f
        /*0002*/ 	.short	(.L_13 - .L_12)
	.align		4
.L_12:
        /*0004*/ 	.word	index@(_Z12setup_kernelP17curandStateXORWOWm)
        /*0008*/ 	.word	0x0000001f


	//----- nvinfo : EIATTR_FRAME_SIZE
	.align		4
.L_13:
        /*000c*/ 	.byte	0x04, 0x11
        /*000e*/ 	.short	(.L_15 - .L_14)
	.align		4
.L_14:
        /*0010*/ 	.word	index@(_Z12setup_kernelP17curandStateXORWOWm)
        /*0014*/ 	.word	0x00000000


	//----- nvinfo : EIATTR_REGCOUNT
	.align		4
.L_15:
        /*0018*/ 	.byte	0x04, 0x2f
        /*001a*/ 	.short	(.L_17 - .L_16)
	.align		4
.L_16:
        /*001c*/ 	.word	index@(_Z14generar_fichasPcP17curandStateXORWOWPi)
        /*0020*/ 	.word	0x0000001a


	//----- nvinfo : EIATTR_FRAME_SIZE
	.align		4
.L_17:
        /*0024*/ 	.byte	0x04, 0x11
        /*0026*/ 	.short	(.L_19 - .L_18)
	.align		4
.L_18:
        /*0028*/ 	.word	index@(_Z14generar_fichasPcP17curandStateXORWOWPi)
        /*002c*/ 	.word	0x00000000


	//----- nvinfo : EIATTR_REGCOUNT
	.align		4
.L_19:
        /*0030*/ 	.byte	0x04, 0x2f
        /*0032*/ 	.short	(.L_21 - .L_20)
	.align		4
.L_20:
        /*0034*/ 	.word	index@(_Z12bajar_fichasPc)
        /*0038*/ 	.word	0x00000010


	//----- nvinfo : EIATTR_FRAME_SIZE
	.align		4
.L_21:
        /*003c*/ 	.byte	0x04, 0x11
        /*003e*/ 	.short	(.L_23 - .L_22)
	.align		4
.L_22:
        /*0040*/ 	.word	index@(_Z12bajar_fichasPc)
        /*0044*/ 	.word	0x00000000


	//----- nvinfo : EIATTR_REGCOUNT
	.align		4
.L_23:
        /*0048*/ 	.byte	0x04, 0x2f
        /*004a*/ 	.short	(.L_25 - .L_24)
	.align		4
.L_24:
        /*004c*/ 	.word	index@(_Z15eliminar_fichasPcPiS0_P17curandStateXORWOW)
        /*0050*/ 	.word	0x0000001c


	//----- nvinfo : EIATTR_FRAME_SIZE
	.align		4
.L_25:
        /*0054*/ 	.byte	0x04, 0x11
        /*0056*/ 	.short	(.L_27 - .L_26)
	.align		4
.L_26:
        /*0058*/ 	.word	index@(_Z15eliminar_fichasPcPiS0_P17curandStateXORWOW)
        /*005c*/ 	.word	0x00000000


	//----- nvinfo : EIATTR_REGCOUNT
	.align		4
.L_27:
        /*0060*/ 	.byte	0x04, 0x2f
        /*0062*/ 	.short	(.L_29 - .L_28)
	.align		4
.L_28:
        /*0064*/ 	.word	index@(_Z14eliminar_bombaPcPiS0_i)
        /*0068*/ 	.word	0x0000000a


	//----- nvinfo : EIATTR_FRAME_SIZE
	.align		4
.L_29:
        /*006c*/ 	.byte	0x04, 0x11
        /*006e*/ 	.short	(.L_31 - .L_30)
	.align		4
.L_30:
        /*0070*/ 	.word	index@(_Z14eliminar_bombaPcPiS0_i)
        /*0074*/ 	.word	0x00000000


	//----- nvinfo : EIATTR_REGCOUNT
	.align		4
.L_31:
        /*0078*/ 	.byte	0x04, 0x2f
        /*007a*/ 	.short	(.L_33 - .L_32)
	.align		4
.L_32:
        /*007c*/ 	.word	index@(_Z12eliminar_tntPcPiS0_)
        /*0080*/ 	.word	0x0000001e


	//----- nvinfo : EIATTR_FRAME_SIZE
	.align		4
.L_33:
        /*0084*/ 	.byte	0x04, 0x11
        /*0086*/ 	.short	(.L_35 - .L_34)
	.align		4
.L_34:
        /*0088*/ 	.word	index@($_Z12eliminar_tntPcPiS0_$__internal_accurate_pow)
        /*008c*/ 	.word	0x00000000


	//----- nvinfo : EIATTR_FRAME_SIZE
	.align		4
.L_35:
        /*0090*/ 	.byte	0x04, 0x11
        /*0092*/ 	.short	(.L_37 - .L_36)
	.align		4
.L_36:
        /*0094*/ 	.word	index@($__internal_0_$__cuda_sm20_dsqrt_rn_f64_mediumpath_v1)
        /*0098*/ 	.word	0x00000000


	//----- nvinfo : EIATTR_FRAME_SIZE
	.align		4
.L_37:
        /*009c*/ 	.byte	0x04, 0x11
        /*009e*/ 	.short	(.L_39 - .L_38)
	.align		4
.L_38:
        /*00a0*/ 	.word	index@(_Z12eliminar_tntPcPiS0_)
        /*00a4*/ 	.word	0x00000000


	//----- nvinfo : EIATTR_REGCOUNT
	.align		4
.L_39:
        /*00a8*/ 	.byte	0x04, 0x2f
        /*00aa*/ 	.short	(.L_41 - .L_40)
	.align		4
.L_40:
        /*00ac*/ 	.word	index@(_Z21eliminar_rompecabezasPcPiS0_)
        /*00b0*/ 	.word	0x0000000e


	//----- nvinfo : EIATTR_FRAME_SIZE
	.align		4
.L_41:
        /*00b4*/ 	.byte	0x04, 0x11
        /*00b6*/ 	.short	(.L_43 - .L_42)
	.align		4
.L_42:
        /*00b8*/ 	.word	index@(_Z21eliminar_rompecabezasPcPiS0_)
        /*00bc*/ 	.word	0x00000000


	//----- nvinfo : EIATTR_MIN_STACK_SIZE
	.align		4
.L_43:
        /*00c0*/ 	.byte	0x04, 0x12
        /*00c2*/ 	.short	(.L_45 - .L_44)
	.align		4
.L_44:
        /*00c4*/ 	.word	index@(_Z21eliminar_rompecabezasPcPiS0_)
        /*00c8*/ 	.word	0x00000000


	//----- nvinfo : EIATTR_MIN_STACK_SIZE
	.align		4
.L_45:
        /*00cc*/ 	.byte	0x04, 0x12
        /*00ce*/ 	.short	(.L_47 - .L_46)
	.align		4
.L_46:
        /*00d0*/ 	.word	index@(_Z12eliminar_tntPcPiS0_)
        /*00d4*/ 	.word	0x00000000


	//----- nvinfo : EIATTR_MIN_STACK_SIZE
	.align		4
.L_47:
        /*00d8*/ 	.byte	0x04, 0x12
        /*00da*/ 	.short	(.L_49 - .L_48)
	.align		4
.L_48:
        /*00dc*/ 	.word	index@(_Z14eliminar_bombaPcPiS0_i)
        /*00e0*/ 	.word	0x00000000


	//----- nvinfo : EIATTR_MIN_STACK_SIZE
	.align		4
.L_49:
        /*00e4*/ 	.byte	0x04, 0x12
        /*00e6*/ 	.short	(.L_51 - .L_50)
	.align		4
.L_50:
        /*00e8*/ 	.word	index@(_Z15eliminar_fichasPcPiS0_P17curandStateXORWOW)
        /*00ec*/ 	.word	0x00000000


	//----- nvinfo : EIATTR_MIN_STACK_SIZE
	.align		4
.L_51:
        /*00f0*/ 	.byte	0x04, 0x12
        /*00f2*/ 	.short	(.L_53 - .L_52)
	.align		4
.L_52:
        /*00f4*/ 	.word	index@(_Z12bajar_fichasPc)
        /*00f8*/ 	.word	0x00000000


	//----- nvinfo : EIATTR_MIN_STACK_SIZE
	.align		4
.L_53:
        /*00fc*/ 	.byte	0x04, 0x12
        /*00fe*/ 	.short	(.L_55 - .L_54)
	.align		4
.L_54:
        /*0100*/ 	.word	index@(_Z14generar_fichasPcP17curandStateXORWOWPi)
        /*0104*/ 	.word	0x00000000


	//----- nvinfo : EIATTR_MIN_STACK_SIZE
	.align		4
.L_55:
        /*0108*/ 	.byte	0x04, 0x12
        /*010a*/ 	.short	(.L_57 - .L_56)
	.align		4
.L_56:
        /*010c*/ 	.word	index@(_Z12setup_kernelP17curandStateXORWOWm)
        /*0110*/ 	.word	0x00000000
.L_57:


//--------------------- .nv.compat                --------------------------
	.section	.nv.compat,"",@"SHT_CUDA_COMPAT_INFO"
	.align	4
        /*0000*/ 	.byte	0x02, 0x09, 0x00, 0x00, 0x02, 0x02, 0x01, 0x00, 0x02, 0x05, 0x05, 0x00, 0x03, 0x07, 0x01, 0x01
        /*0010*/ 	.byte	0x02, 0x03, 0x00, 0x00, 0x02, 0x06, 0x01, 0x00, 0x04, 0x0b, 0x08, 0x00, 0x01, 0x00, 0x00, 0x00
        /*0020*/ 	.byte	0x00, 0x00, 0x00, 0x00


//--------------------- .nv.info._Z21eliminar_rompecabezasPcPiS0_ --------------------------
	.section	.nv.info._Z21eliminar_rompecabezasPcPiS0_,"",@"SHT_CUDA_INFO"
	.sectionflags	@""
	.align	4


	//----- nvinfo : EIATTR_CUDA_API_VERSION
	.align		4
        /*0000*/ 	.byte	0x04, 0x37
        /*0002*/ 	.short	(.L_59 - .L_58)
.L_58:
        /*0004*/ 	.word	0x00000082


	//----- nvinfo : EIATTR_KPARAM_INFO
	.align		4
.L_59:
        /*0008*/ 	.byte	0x04, 0x17
        /*000a*/ 	.short	(.L_61 - .L_60)
.L_60:
        /*000c*/ 	.word	0x00000000
        /*0010*/ 	.short	0x0002
        /*0012*/ 	.short	0x0010
        /*0014*/ 	.byte	0x00, 0xf5, 0x21, 0x00


	//----- nvinfo : EIATTR_KPARAM_INFO
	.align		4
.L_61:
        /*0018*/ 	.byte	0x04, 0x17
        /*001a*/ 	.short	(.L_63 - .L_62)
.L_62:
        /*001c*/ 	.word	0x00000000
        /*0020*/ 	.short	0x0001
        /*0022*/ 	.short	0x0008
        /*0024*/ 	.byte	0x00, 0xf5, 0x21, 0x00


	//----- nvinfo : EIATTR_KPARAM_INFO
	.align		4
.L_63:
        /*0028*/ 	.byte	0x04, 0x17
        /*002a*/ 	.short	(.L_65 - .L_64)
.L_64:
        /*002c*/ 	.word	0x00000000
        /*0030*/ 	.short	0x0000
        /*0032*/ 	.short	0x0000
        /*0034*/ 	.byte	0x00, 0xf5, 0x21, 0x00


	//----- nvinfo : EIATTR_SPARSE_MMA_MASK
	.align		4
.L_65:
        /*0038*/ 	.byte	0x03, 0x50
        /*003a*/ 	.short	0x0000


	//----- nvinfo : EIATTR_MAXREG_COUNT
	.align		4
        /*003c*/ 	.byte	0x03, 0x1b
        /*003e*/ 	.short	0x00ff


	//----- nvinfo : EIATTR_NUM_BARRIERS
	.align		4
        /*0040*/ 	.byte	0x02, 0x4c
        /*0042*/ 	.byte	0x01
	.zero		1


	//----- nvinfo : EIATTR_MERCURY_ISA_VERSION
	.align		4
        /*0044*/ 	.byte	0x03, 0x5f
        /*0046*/ 	.short	0x0101


	//----- nvinfo : EIATTR_INT_WARP_WIDE_INSTR_OFFSETS
	.align		4
        /*0048*/ 	.byte	0x04, 0x31
        /*004a*/ 	.short	(.L_67 - .L_66)


	//   ....[0]....
.L_66:
        /*004c*/ 	.word	0x00000190


	//----- nvinfo : EIATTR_VRC_CTA_INIT_COUNT
	.align		4
.L_67:
        /*0050*/ 	.byte	0x02, 0x4a
	.zero		1
	.zero		1


	//----- nvinfo : EIATTR_EXIT_INSTR_OFFSETS
	.align		4
        /*0054*/ 	.byte	0x04, 0x1c
        /*0056*/ 	.short	(.L_69 - .L_68)


	//   ....[0]....
.L_68:
        /*0058*/ 	.word	0x00000160


	//   ....[1]....
        /*005c*/ 	.word	0x00000240


	//----- nvinfo : EIATTR_CBANK_PARAM_SIZE
	.align		4
.L_69:
        /*0060*/ 	.byte	0x03, 0x19
        /*0062*/ 	.short	0x0018


	//----- nvinfo : EIATTR_PARAM_CBANK
	.align		4
        /*0064*/ 	.byte	0x04, 0x0a
        /*0066*/ 	.short	(.L_71 - .L_70)
	.align		4
.L_70:
        /*0068*/ 	.word	index@(.nv.constant0._Z21eliminar_rompecabezasPcPiS0_)
        /*006c*/ 	.short	0x0380
        /*006e*/ 	.short	0x0018


	//----- nvinfo : EIATTR_SW_WAR
	.align		4
.L_71:
        /*0070*/ 	.byte	0x04, 0x36
        /*0072*/ 	.short	(.L_73 - .L_72)
.L_72:
        /*0074*/ 	.word	0x00000008
.L_73:


//--------------------- .nv.info._Z12eliminar_tntPcPiS0_ --------------------------
	.section	.nv.info._Z12eliminar_tntPcPiS0_,"",@"SHT_CUDA_INFO"
	.sectionflags	@""
	.align	4


	//----- nvinfo : EIATTR_CUDA_API_VERSION
	.align		4
        /*0000*/ 	.byte	0x04, 0x37
        /*0002*/ 	.short	(.L_75 - .L_74)
.L_74:
        /*0004*/ 	.word	0x00000082


	//----- nvinfo : EIATTR_KPARAM_INFO
	.align		4
.L_75:
        /*0008*/ 	.byte	0x04, 0x17
        /*000a*/ 	.short	(.L_77 - .L_76)
.L_76:
        /*000c*/ 	.word	0x00000000
        /*0010*/ 	.short	0x0002
        /*0012*/ 	.short	0x0010
        /*0014*/ 	.byte	0x00, 0xf5, 0x21, 0x00


	//----- nvinfo : EIATTR_KPARAM_INFO
	.align		4
.L_77:
        /*0018*/ 	.byte	0x04, 0x17
        /*001a*/ 	.short	(.L_79 - .L_78)
.L_78:
        /*001c*/ 	.word	0x00000000
        /*0020*/ 	.short	0x0001
        /*0022*/ 	.short	0x0008
        /*0024*/ 	.byte	0x00, 0xf5, 0x21, 0x00


	//----- nvinfo : EIATTR_KPARAM_INFO
	.align		4
.L_79:
        /*0028*/ 	.byte	0x04, 0x17
        /*002a*/ 	.short	(.L_81 - .L_80)
.L_80:
        /*002c*/ 	.word	0x00000000
        /*0030*/ 	.short	0x0000
        /*0032*/ 	.short	0x0000
        /*0034*/ 	.byte	0x00, 0xf5, 0x21, 0x00


	//----- nvinfo : EIATTR_SPARSE_MMA_MASK
	.align		4
.L_81:
        /*0038*/ 	.byte	0x03, 0x50
        /*003a*/ 	.short	0x0000


	//----- nvinfo : EIATTR_MAXREG_COUNT
	.align		4
        /*003c*/ 	.byte	0x03, 0x1b
        /*003e*/ 	.short	0x00ff


	//----- nvinfo : EIATTR_MERCURY_ISA_VERSION
	.align		4
        /*0040*/ 	.byte	0x03, 0x5f
        /*0042*/ 	.short	0x0101


	//----- nvinfo : EIATTR_INT_WARP_WIDE_INSTR_OFFSETS
	.align		4
        /*0044*/ 	.byte	0x04, 0x31
        /*0046*/ 	.short	(.L_83 - .L_82)


	//   ....[0]....
.L_82:
        /*0048*/ 	.word	0x00000530


	//----- nvinfo : EIATTR_VRC_CTA_INIT_COUNT
	.align		4
.L_83:
        /*004c*/ 	.byte	0x02, 0x4a
	.zero		1
	.zero		1


	//----- nvinfo : EIATTR_EXIT_INSTR_OFFSETS
	.align		4
        /*0050*/ 	.byte	0x04, 0x1c
        /*0052*/ 	.short	(.L_85 - .L_84)


	//   ....[0]....
.L_84:
        /*0054*/ 	.word	0x000004e0


	//   ....[1]....
        /*0058*/ 	.word	0x00000610


	//----- nvinfo : EIATTR_CRS_STACK_SIZE
	.align		4
.L_85:
        /*005c*/ 	.byte	0x04, 0x1e
        /*005e*/ 	.short	(.L_87 - .L_86)
.L_86:
        /*0060*/ 	.word	0x00000000


	//----- nvinfo : EIATTR_CBANK_PARAM_SIZE
	.align		4
.L_87:
        /*0064*/ 	.byte	0x03, 0x19
        /*0066*/ 	.short	0x0018


	//----- nvinfo : EIATTR_PARAM_CBANK
	.align		4
        /*0068*/ 	.byte	0x04, 0x0a
        /*006a*/ 	.short	(.L_89 - .L_88)
	.align		4
.L_88:
        /*006c*/ 	.word	index@(.nv.constant0._Z12eliminar_tntPcPiS0_)
        /*0070*/ 	.short	0x0380
        /*0072*/ 	.short	0x0018


	//----- nvinfo : EIATTR_SW_WAR
	.align		4
.L_89:
        /*0074*/ 	.byte	0x04, 0x36
        /*0076*/ 	.short	(.L_91 - .L_90)
.L_90:
        /*0078*/ 	.word	0x00000008
.L_91:


//--------------------- .nv.info._Z14eliminar_bombaPcPiS0_i --------------------------
	.section	.nv.info._Z14eliminar_bombaPcPiS0_i,"",@"SHT_CUDA_INFO"
	.sectionflags	@""
	.align	4


	//----- nvinfo : EIATTR_CUDA_API_VERSION
	.align		4
        /*0000*/ 	.byte	0x04, 0x37
        /*0002*/ 	.short	(.L_93 - .L_92)
.L_92:
        /*0004*/ 	.word	0x00000082


	//----- nvinfo : EIATTR_KPARAM_INFO
	.align		4
.L_93:
        /*0008*/ 	.byte	0x04, 0x17
        /*000a*/ 	.short	(.L_95 - .L_94)
.L_94:
        /*000c*/ 	.word	0x00000000
        /*0010*/ 	.short	0x0003
        /*0012*/ 	.short	0x0018
        /*0014*/ 	.byte	0x00, 0xf0, 0x11, 0x00


	//----- nvinfo : EIATTR_KPARAM_INFO
	.align		4
.L_95:
        /*0018*/ 	.byte	0x04, 0x17
        /*001a*/ 	.short	(.L_97 - .L_96)
.L_96:
        /*001c*/ 	.word	0x00000000
        /*0020*/ 	.short	0x0002
        /*0022*/ 	.short	0x0010
        /*0024*/ 	.byte	0x00, 0xf5, 0x21, 0x00


	//----- nvinfo : EIATTR_KPARAM_INFO
	.align		4
.L_97:
        /*0028*/ 	.byte	0x04, 0x17
        /*002a*/ 	.short	(.L_99 - .L_98)
.L_98:
        /*002c*/ 	.word	0x00000000
        /*0030*/ 	.short	0x0001
        /*0032*/ 	.short	0x0008
        /*0034*/ 	.byte	0x00, 0xf5, 0x21, 0x00


	//----- nvinfo : EIATTR_KPARAM_INFO
	.align		4
.L_99:
        /*0038*/ 	.byte	0x04, 0x17
        /*003a*/ 	.short	(.L_101 - .L_100)
.L_100:
        /*003c*/ 	.word	0x00000000
        /*0040*/ 	.short	0x0000
        /*0042*/ 	.short	0x0000
        /*0044*/ 	.byte	0x00, 0xf5, 0x21, 0x00


	//----- nvinfo : EIATTR_SPARSE_MMA_MASK
	.align		4
.L_101:
        /*0048*/ 	.byte	0x03, 0x50
        /*004a*/ 	.short	0x0000


	//----- nvinfo : EIATTR_MAXREG_COUNT
	.align		4
        /*004c*/ 	.byte	0x03, 0x1b
        /*004e*/ 	.short	0x00ff


	//----- nvinfo : EIATTR_MERCURY_ISA_VERSION
	.align		4
        /*0050*/ 	.byte	0x03, 0x5f
        /*0052*/ 	.short	0x0101


	//----- nvinfo : EIATTR_INT_WARP_WIDE_INSTR_OFFSETS
	.align		4
        /*0054*/ 	.byte	0x04, 0x31
        /*0056*/ 	.short	(.L_103 - .L_102)


	//   ....[0]....
.L_102:
        /*0058*/ 	.word	0x00000110


	//----- nvinfo : EIATTR_VRC_CTA_INIT_COUNT
	.align		4
.L_103:
        /*005c*/ 	.byte	0x02, 0x4a
	.zero		1
	.zero		1


	//----- nvinfo : EIATTR_EXIT_INSTR_OFFSETS
	.align		4
        /*0060*/ 	.byte	0x04, 0x1c
        /*0062*/ 	.short	(.L_105 - .L_104)


	//   ....[0]....
.L_104:
        /*0064*/ 	.word	0x000000d0


	//   ....[1]....
        /*0068*/ 	.word	0x000001e0


	//   ....[2]....
        /*006c*/ 	.word	0x00000220


	//   ....[3]....
        /*0070*/ 	.word	0x00000300


	//----- nvinfo : EIATTR_CBANK_PARAM_SIZE
	.align		4
.L_105:
        /*0074*/ 	.byte	0x03, 0x19
        /*0076*/ 	.short	0x001c


	//----- nvinfo : EIATTR_PARAM_CBANK
	.align		4
        /*0078*/ 	.byte	0x04, 0x0a
        /*007a*/ 	.short	(.L_107 - .L_106)
	.align		4
.L_106:
        /*007c*/ 	.word	index@(.nv.constant0._Z14eliminar_bombaPcPiS0_i)
        /*0080*/ 	.short	0x0380
        /*0082*/ 	.short	0x001c


	//----- nvinfo : EIATTR_SW_WAR
	.align		4
.L_107:
        /*0084*/ 	.byte	0x04, 0x36
        /*0086*/ 	.short	(.L_109 - .L_108)
.L_108:
        /*0088*/ 	.word	0x00000008
.L_109:


//--------------------- .nv.info._Z15eliminar_fichasPcPiS0_P17curandStateXORWOW --------------------------
	.section	.nv.info._Z15eliminar_fichasPcPiS0_P17curandStateXORWOW,"",@"SHT_CUDA_INFO"
	.sectionflags	@""
	.align	4


	//----- nvinfo : EIATTR_CUDA_API_VERSION
	.align		4
        /*0000*/ 	.byte	0x04, 0x37
        /*0002*/ 	.short	(.L_111 - .L_110)
.L_110:
        /*0004*/ 	.word	0x00000082


	//----- nvinfo : EIATTR_KPARAM_INFO
	.align		4
.L_111:
        /*0008*/ 	.byte	0x04, 0x17
        /*000a*/ 	.short	(.L_113 - .L_112)
.L_112:
        /*000c*/ 	.word	0x00000000
        /*0010*/ 	.short	0x0003
        /*0012*/ 	.short	0x0018
        /*0014*/ 	.byte	0x00, 0xf5, 0x21, 0x00


	//----- nvinfo : EIATTR_KPARAM_INFO
	.align		4
.L_113:
        /*0018*/ 	.byte	0x04, 0x17
        /*001a*/ 	.short	(.L_115 - .L_114)
.L_114:
        /*001c*/ 	.word	0x00000000
        /*0020*/ 	.short	0x0002
        /*0022*/ 	.short	0x0010
        /*0024*/ 	.byte	0x00, 0xf5, 0x21, 0x00


	//----- nvinfo : EIATTR_KPARAM_INFO
	.align		4
.L_115:
        /*0028*/ 	.byte	0x04, 0x17
        /*002a*/ 	.short	(.L_117 - .L_116)
.L_116:
        /*002c*/ 	.word	0x00000000
        /*0030*/ 	.short	0x0001
        /*0032*/ 	.short	0x0008
        /*0034*/ 	.byte	0x00, 0xf5, 0x21, 0x00


	//----- nvinfo : EIATTR_KPARAM_INFO
	.align		4
.L_117:
        /*0038*/ 	.byte	0x04, 0x17
        /*003a*/ 	.short	(.L_119 - .L_118)
.L_118:
        /*003c*/ 	.word	0x00000000
        /*0040*/ 	.short	0x0000
        /*0042*/ 	.short	0x0000
        /*0044*/ 	.byte	0x00, 0xf5, 0x21, 0x00


	//----- nvinfo : EIATTR_SPARSE_MMA_MASK
	.align		4
.L_119:
        /*0048*/ 	.byte	0x03, 0x50
        /*004a*/ 	.short	0x0000


	//----- nvinfo : EIATTR_MAXREG_COUNT
	.align		4
        /*004c*/ 	.byte	0x03, 0x1b
        /*004e*/ 	.short	0x00ff


	//----- nvinfo : EIATTR_NUM_BARRIERS
	.align		4
        /*0050*/ 	.byte	0x02, 0x4c
        /*0052*/ 	.byte	0x01
	.zero		1


	//----- nvinfo : EIATTR_MERCURY_ISA_VERSION
	.align		4
        /*0054*/ 	.byte	0x03, 0x5f
        /*0056*/ 	.short	0x0101


	//----- nvinfo : EIATTR_INT_WARP_WIDE_INSTR_OFFSETS
	.align		4
        /*0058*/ 	.byte	0x04, 0x31
        /*005a*/ 	.short	(.L_121 - .L_120)


	//   ....[0]....
.L_120:
        /*005c*/ 	.word	0x00000220


	//   ....[1]....
        /*0060*/ 	.word	0x000005e0


	//----- nvinfo : EIATTR_VRC_CTA_INIT_COUNT
	.align		4
.L_121:
        /*0064*/ 	.byte	0x02, 0x4a
	.zero		1
	.zero		1


	//----- nvinfo : EIATTR_EXIT_INSTR_OFFSETS
	.align		4
        /*0068*/ 	.byte	0x04, 0x1c
        /*006a*/ 	.short	(.L_123 - .L_122)


	//   ....[0]....
.L_122:
        /*006c*/ 	.word	0x00000720


	//   ....[1]....
        /*0070*/ 	.word	0x00000800


	//   ....[2]....
        /*0074*/ 	.word	0x00000820


	//   ....[3]....
        /*0078*/ 	.word	0x00000ab0


	//   ....[4]....
        /*007c*/ 	.word	0x00000b10


	//----- nvinfo : EIATTR_CRS_STACK_SIZE
	.align		4
.L_123:
        /*0080*/ 	.byte	0x04, 0x1e
        /*0082*/ 	.short	(.L_125 - .L_124)
.L_124:
        /*0084*/ 	.word	0x00000000


	//----- nvinfo : EIATTR_CBANK_PARAM_SIZE
	.align		4
.L_125:
        /*0088*/ 	.byte	0x03, 0x19
        /*008a*/ 	.short	0x0020


	//----- nvinfo : EIATTR_PARAM_CBANK
	.align		4
        /*008c*/ 	.byte	0x04, 0x0a
        /*008e*/ 	.short	(.L_127 - .L_126)
	.align		4
.L_126:
        /*0090*/ 	.word	index@(.nv.constant0._Z15eliminar_fichasPcPiS0_P17curandStateXORWOW)
        /*0094*/ 	.short	0x0380
        /*0096*/ 	.short	0x0020


	//----- nvinfo : EIATTR_SW_WAR
	.align		4
.L_127:
        /*0098*/ 	.byte	0x04, 0x36
        /*009a*/ 	.short	(.L_129 - .L_128)
.L_128:
        /*009c*/ 	.word	0x00000008
.L_129:


//--------------------- .nv.info._Z12bajar_fichasPc --------------------------
	.section	.nv.info._Z12bajar_fichasPc,"",@"SHT_CUDA_INFO"
	.sectionflags	@""
	.align	4


	//----- nvinfo : EIATTR_CUDA_API_VERSION
	.align		4
        /*0000*/ 	.byte	0x04, 0x37
        /*0002*/ 	.short	(.L_131 - .L_130)
.L_130:
        /*0004*/ 	.word	0x00000082


	//----- nvinfo : EIATTR_KPARAM_INFO
	.align		4
.L_131:
        /*0008*/ 	.byte	0x04, 0x17
        /*000a*/ 	.short	(.L_133 - .L_132)
.L_132:
        /*000c*/ 	.word	0x00000000
        /*0010*/ 	.short	0x0000
        /*0012*/ 	.short	0x0000
        /*0014*/ 	.byte	0x00, 0xf5, 0x21, 0x00


	//----- nvinfo : EIATTR_SPARSE_MMA_MASK
	.align		4
.L_133:
        /*0018*/ 	.byte	0x03, 0x50
        /*001a*/ 	.short	0x0000


	//----- nvinfo : EIATTR_MAXREG_COUNT
	.align		4
        /*001c*/ 	.byte	0x03, 0x1b
        /*001e*/ 	.short	0x00ff


	//----- nvinfo : EIATTR_MERCURY_ISA_VERSION
	.align		4
        /*0020*/ 	.byte	0x03, 0x5f
        /*0022*/ 	.short	0x0101


	//----- nvinfo : EIATTR_VRC_CTA_INIT_COUNT
	.align		4
        /*0024*/ 	.byte	0x02, 0x4a
	.zero		1
	.zero		1


	//----- nvinfo : EIATTR_EXIT_INSTR_OFFSETS
	.align		4
        /*0028*/ 	.byte	0x04, 0x1c
        /*002a*/ 	.short	(.L_135 - .L_134)


	//   ....[0]....
.L_134:
        /*002c*/ 	.word	0x00000100


	//   ....[1]....
        /*0030*/ 	.word	0x00000350


	//----- nvinfo : EIATTR_CRS_STACK_SIZE
	.align		4
.L_135:
        /*0034*/ 	.byte	0x04, 0x1e
        /*0036*/ 	.short	(.L_137 - .L_136)
.L_136:
        /*0038*/ 	.word	0x00000000


	//----- nvinfo : EIATTR_CBANK_PARAM_SIZE
	.align		4
.L_137:
        /*003c*/ 	.byte	0x03, 0x19
        /*003e*/ 	.short	0x0008


	//----- nvinfo : EIATTR_PARAM_CBANK
	.align		4
        /*0040*/ 	.byte	0x04, 0x0a
        /*0042*/ 	.short	(.L_139 - .L_138)
	.align		4
.L_138:
        /*0044*/ 	.word	index@(.nv.constant0._Z12bajar_fichasPc)
        /*0048*/ 	.short	0x0380
        /*004a*/ 	.short	0x0008


	//----- nvinfo : EIATTR_SW_WAR
	.align		4
.L_139:
        /*004c*/ 	.byte	0x04, 0x36
        /*004e*/ 	.short	(.L_141 - .L_140)
.L_140:
        /*0050*/ 	.word	0x00000008
.L_141:


//--------------------- .nv.info._Z14generar_fichasPcP17curandStateXORWOWPi --------------------------
	.section	.nv.info._Z14generar_fichasPcP17curandStateXORWOWPi,"",@"SHT_CUDA_INFO"
	.sectionflags	@""
	.align	4


	//----- nvinfo : EIATTR_CUDA_API_VERSION
	.align		4
        /*0000*/ 	.byte	0x04, 0x37
        /*0002*/ 	.short	(.L_143 - .L_142)
.L_142:
        /*0004*/ 	.word	0x00000082


	//----- nvinfo : EIATTR_KPARAM_INFO
	.align		4
.L_143:
        /*0008*/ 	.byte	0x04, 0x17
        /*000a*/ 	.short	(.L_145 - .L_144)
.L_144:
        /*000c*/ 	.word	0x00000000
        /*0010*/ 	.short	0x0002
        /*0012*/ 	.short	0x0010
        /*0014*/ 	.byte	0x00, 0xf5, 0x21, 0x00


	//----- nvinfo : EIATTR_KPARAM_INFO
	.align		4
.L_145:
        /*0018*/ 	.byte	0x04, 0x17
        /*001a*/ 	.short	(.L_147 - .L_146)
.L_146:
        /*001c*/ 	.word	0x00000000
        /*0020*/ 	.short	0x0001
        /*0022*/ 	.short	0x0008
        /*0024*/ 	.byte	0x00, 0xf5, 0x21, 0x00


	//----- nvinfo : EIATTR_KPARAM_INFO
	.align		4
.L_147:
        /*0028*/ 	.byte	0x04, 0x17
        /*002a*/ 	.short	(.L_149 - .L_148)
.L_148:
        /*002c*/ 	.word	0x00000000
        /*0030*/ 	.short	0x0000
        /*0032*/ 	.short	0x0000
        /*0034*/ 	.byte	0x00, 0xf5, 0x21, 0x00


	//----- nvinfo : EIATTR_SPARSE_MMA_MASK
	.align		4
.L_149:
        /*0038*/ 	.byte	0x03, 0x50
        /*003a*/ 	.short	0x0000


	//----- nvinfo : EIATTR_MAXREG_COUNT
	.align		4
        /*003c*/ 	.byte	0x03, 0x1b
        /*003e*/ 	.short	0x00ff


	//----- nvinfo : EIATTR_MERCURY_ISA_VERSION
	.align		4
        /*0040*/ 	.byte	0x03, 0x5f
        /*0042*/ 	.short	0x0101


	//----- nvinfo : EIATTR_INT_WARP_WIDE_INSTR_OFFSETS
	.align		4
        /*0044*/ 	.byte	0x04, 0x31
        /*0046*/ 	.short	(.L_151 - .L_150)


	//   ....[0]....
.L_150:
        /*0048*/ 	.word	0x00000310


	//----- nvinfo : EIATTR_VRC_CTA_INIT_COUNT
	.align		4
.L_151:
        /*004c*/ 	.byte	0x02, 0x4a
	.zero		1
	.zero		1


	//----- nvinfo : EIATTR_EXIT_INSTR_OFFSETS
	.align		4
        /*0050*/ 	.byte	0x04, 0x1c
        /*0052*/ 	.short	(.L_153 - .L_152)


	//   ....[0]....
.L_152:
        /*0054*/ 	.word	0x00000060


	//   ....[1]....
        /*0058*/ 	.word	0x00000120


	//   ....[2]....
        /*005c*/ 	.word	0x00000420


	//----- nvinfo : EIATTR_CBANK_PARAM_SIZE
	.align		4
.L_153:
        /*0060*/ 	.byte	0x03, 0x19
        /*0062*/ 	.short	0x0018


	//----- nvinfo : EIATTR_PARAM_CBANK
	.align		4
        /*0064*/ 	.byte	0x04, 0x0a
        /*0066*/ 	.short	(.L_155 - .L_154)
	.align		4
.L_154:
        /*0068*/ 	.word	index@(.nv.constant0._Z14generar_fichasPcP17curandStateXORWOWPi)
        /*006c*/ 	.short	0x0380
        /*006e*/ 	.short	0x0018


	//----- nvinfo : EIATTR_SW_WAR
	.align		4
.L_155:
        /*0070*/ 	.byte	0x04, 0x36
        /*0072*/ 	.short	(.L_157 - .L_156)
.L_156:
        /*0074*/ 	.word	0x00000008
.L_157:


//--------------------- .nv.info._Z12setup_kernelP17curandStateXORWOWm --------------------------
	.section	.nv.info._Z12setup_kernelP17curandStateXORWOWm,"",@"SHT_CUDA_INFO"
	.sectionflags	@""
	.align	4


	//----- nvinfo : EIATTR_CUDA_API_VERSION
	.align		4
        /*0000*/ 	.byte	0x04, 0x37
        /*0002*/ 	.short	(.L_159 - .L_158)
.L_158:
        /*0004*/ 	.word	0x00000082


	//----- nvinfo : EIATTR_KPARAM_INFO
	.align		4
.L_159:
        /*0008*/ 	.byte	0x04, 0x17
        /*000a*/ 	.short	(.L_161 - .L_160)
.L_160:
        /*000c*/ 	.word	0x00000000
        /*0010*/ 	.short	0x0001
        /*0012*/ 	.short	0x0008
        /*0014*/ 	.byte	0x00, 0xf0, 0x21, 0x00


	//----- nvinfo : EIATTR_KPARAM_INFO
	.align		4
.L_161:
        /*0018*/ 	.byte	0x04, 0x17
        /*001a*/ 	.short	(.L_163 - .L_162)
.L_162:
        /*001c*/ 	.word	0x00000000
        /*0020*/ 	.short	0x0000
        /*0022*/ 	.short	0x0000
        /*0024*/ 	.byte	0x00, 0xf5, 0x21, 0x00


	//----- nvinfo : EIATTR_SPARSE_MMA_MASK
	.align		4
.L_163:
        /*0028*/ 	.byte	0x03, 0x50
        /*002a*/ 	.short	0x0000


	//----- nvinfo : EIATTR_MAXREG_COUNT
	.align		4
        /*002c*/ 	.byte	0x03, 0x1b
        /*002e*/ 	.short	0x00ff


	//----- nvinfo : EIATTR_MERCURY_ISA_VERSION
	.align		4
        /*0030*/ 	.byte	0x03, 0x5f
        /*0032*/ 	.short	0x0101


	//----- nvinfo : EIATTR_VRC_CTA_INIT_COUNT
	.align		4
        /*0034*/ 	.byte	0x02, 0x4a
	.zero		1
	.zero		1


	//----- nvinfo : EIATTR_EXIT_INSTR_OFFSETS
	.align		4
        /*0038*/ 	.byte	0x04, 0x1c
        /*003a*/ 	.short	(.L_165 - .L_164)


	//   ....[0]....
.L_164:
        /*003c*/ 	.word	0x00000060


	//   ....[1]....
        /*0040*/ 	.word	0x00000f30


	//----- nvinfo : EIATTR_CRS_STACK_SIZE
	.align		4
.L_165:
        /*0044*/ 	.byte	0x04, 0x1e
        /*0046*/ 	.short	(.L_167 - .L_166)
.L_166:
        /*0048*/ 	.word	0x00000000


	//----- nvinfo : EIATTR_CBANK_PARAM_SIZE
	.align		4
.L_167:
        /*004c*/ 	.byte	0x03, 0x19
        /*004e*/ 	.short	0x0010


	//----- nvinfo : EIATTR_PARAM_CBANK
	.align		4
        /*0050*/ 	.byte	0x04, 0x0a
        /*0052*/ 	.short	(.L_169 - .L_168)
	.align		4
.L_168:
        /*0054*/ 	.word	index@(.nv.constant0._Z12setup_kernelP17curandStateXORWOWm)
        /*0058*/ 	.short	0x0380
        /*005a*/ 	.short	0x0010


	//----- nvinfo : EIATTR_SW_WAR
	.align		4
.L_169:
        /*005c*/ 	.byte	0x04, 0x36
        /*005e*/ 	.short	(.L_171 - .L_170)
.L_170:
        /*0060*/ 	.word	0x00000008
.L_171:


//--------------------- .nv.callgraph             --------------------------
	.section	.nv.callgraph,"",@"SHT_CUDA_CALLGRAPH"
	.align	4
	.sectionentsize	8
	.align		4
        /*0000*/ 	.word	0x00000000
	.align		4
        /*0004*/ 	.word	0xffffffff
	.align		4
        /*0008*/ 	.word	0x00000000
	.align		4
        /*000c*/ 	.word	0xfffffffe
	.align		4
        /*0010*/ 	.word	0x00000000
	.align		4
        /*0014*/ 	.word	0xfffffffd
	.align		4
        /*0018*/ 	.word	0x00000000
	.align		4
        /*001c*/ 	.word	0xfffffffc


//--------------------- .nv.constant4             --------------------------
	.section	.nv.constant4,"a",@progbits
	.align	8
	.align		8
.nv.constant4:
        /*0000*/ 	.dword	precalc_xorwow_matrix
	.align		8
        /*0008*/ 	.dword	precalc_xorwow_offset_matrix
	.align		8
        /*0010*/ 	.dword	mrg32k3aM1
	.align		8
        /*0018*/ 	.dword	mrg32k3aM2
	.align		8
        /*0020*/ 	.dword	mrg32k3aM1SubSeq
	.align		8
        /*0028*/ 	.dword	mrg32k3aM2SubSeq
	.align		8
        /*0030*/ 	.dword	mrg32k3aM1Seq
	.align		8
        /*0038*/ 	.dword	mrg32k3aM2Seq


//--------------------- .nv.constant3             --------------------------
	.section	.nv.constant3,"a",@progbits
	.align	8
.nv.constant3:
	.type		__cr_lgamma_table,@object
	.size		__cr_lgamma_table,(dev_N - __cr_lgamma_table)
__cr_lgamma_table:
        /*0000*/ 	.byte	0x00, 0x00, 0x00, 0x00, 0x00, 0x00, 0x00, 0x00, 0x00, 0x00, 0x00, 0x00, 0x00, 0x00, 0x00, 0x00
        /*0010*/ 	.byte	0xef, 0x39, 0xfa, 0xfe, 0x42, 0x2e, 0xe6, 0x3f, 0x02, 0x20, 0x2a, 0xfa, 0x0b, 0xab, 0xfc, 0x3f
        /*0020*/ 	.byte	0xf9, 0x2c, 0x92, 0x7c, 0xa7, 0x6c, 0x09, 0x40, 0xc9, 0x79, 0x44, 0x3c, 0x64, 0x26, 0x13, 0x40
        /*0030*/ 	.byte	0xca, 0x01, 0xcf, 0x3a, 0x27, 0x51, 0x1a, 0x40, 0x30, 0xcc, 0x2d, 0xf3, 0xe1, 0x0c, 0x21, 0x40
        /*0040*/ 	.byte	0x0d, 0xb7, 0xfc, 0x82, 0x8e, 0x35, 0x25, 0x40
	.type		dev_N,@object
	.size		dev_N,(dev_M - dev_N)
dev_N:
	.zero		4
	.type		dev_M,@object
	.size		dev_M,(dev_DIF - dev_M)
dev_M:
	.zero		4
	.type		dev_DIF,@object
	.size		dev_DIF,(.L_11 - dev_DIF)
dev_DIF:
	.zero		4
.L_11:


//--------------------- .text._Z21eliminar_rompecabezasPcPiS0_ --------------------------
	.section	.text._Z21eliminar_rompecabezasPcPiS0_,"ax",@progbits
	.align	128
        .global         _Z21eliminar_rompecabezasPcPiS0_
        .type           _Z21eliminar_rompecabezasPcPiS0_,@function
        .size           _Z21eliminar_rompecabezasPcPiS0_,(.L_x_43 - _Z21eliminar_rompecabezasPcPiS0_)
        .other          _Z21eliminar_rompecabezasPcPiS0_,@"STO_CUDA_ENTRY STV_DEFAULT"
_Z21eliminar_rompecabezasPcPiS0_:
.text._Z21eliminar_rompecabezasPcPiS0_:
[----:B------:R-:W-:Y:S08]  /*0000*/  LDC R1, c[0x0][0x37c] ;  /* 0x0000df00ff017b82 */ /* 0x000ff00000000800 */
[----:B------:R-:W0:Y:S01]  /*0010*/  LDC.64 R4, c[0x0][0x388] ;  /* 0x0000e200ff047b82 */ /* 0x000e220000000a00 */
[----:B------:R-:W0:Y:S01]  /*0020*/  LDCU.64 UR6, c[0x0][0x358] ;  /* 0x00006b00ff0677ac */ /* 0x000e220008000a00 */
[----:B------:R-:W1:Y:S01]  /*0030*/  S2R R0, SR_TID.Y ;  /* 0x0000000000007919 */ /* 0x000e620000002200 */
[----:B------:R-:W1:Y:S01]  /*0040*/  S2R R7, SR_TID.X ;  /* 0x0000000000077919 */ /* 0x000e620000002100 */
[----:B------:R-:W1:Y:S04]  /*0050*/  LDCU UR4, c[0x0][0x360] ;  /* 0x00006c00ff0477ac */ /* 0x000e680008000800 */
[----:B------:R-:W2:Y:S01]  /*0060*/  LDC.64 R10, c[0x0][0x380] ;  /* 0x0000e000ff0a7b82 */ /* 0x000ea20000000a00 */
[----:B0-----:R-:W3:Y:S04]  /*0070*/  LDG.E R2, desc[UR6][R4.64+0x4] ;  /* 0x0000040604027981 */ /* 0x001ee8000c1e1900 */
[----:B------:R-:W3:Y:S01]  /*0080*/  LDG.E R3, desc[UR6][R4.64] ;  /* 0x0000000604037981 */ /* 0x000ee2000c1e1900 */
[----:B-1----:R-:W-:-:S04]  /*0090*/  IMAD R0, R0, UR4, R7 ;  /* 0x0000000400007c24 */ /* 0x002fc8000f8e0207 */
[----:B------:R-:W-:Y:S02]  /*00a0*/  IMAD.SHL.U32 R9, R0, 0x2, RZ ;  /* 0x0000000200097824 */ /* 0x000fe400078e00ff */
[----:B---3--:R-:W-:-:S04]  /*00b0*/  IMAD R2, R2, UR4, R3 ;  /* 0x0000000402027c24 */ /* 0x008fc8000f8e0203 */
[----:B------:R-:W-:Y:S01]  /*00c0*/  IMAD.SHL.U32 R0, R2, 0x2, RZ ;  /* 0x0000000202007824 */ /* 0x000fe200078e00ff */
[----:B--2---:R-:W-:-:S04]  /*00d0*/  IADD3 R2, P1, PT, R9, R10, RZ ;  /* 0x0000000a09027210 */ /* 0x004fc80007f3e0ff */
[----:B------:R-:W-:Y:S01]  /*00e0*/  IADD3 R6, P0, PT, R0, R10, RZ ;  /* 0x0000000a00067210 */ /* 0x000fe20007f1e0ff */
[----:B------:R-:W-:-:S03]  /*00f0*/  IMAD.X R3, RZ, RZ, R11, P1 ;  /* 0x000000ffff037224 */ /* 0x000fc600008e060b */
[----:B------:R-:W-:-:S05]  /*0100*/  LEA.HI.X.SX32 R7, R0, R11, 0x1, P0 ;  /* 0x0000000b00077211 */ /* 0x000fca00000f0eff */
[----:B------:R-:W2:Y:S01]  /*0110*/  LDG.E.U8 R6, desc[UR6][R6.64+0x1] ;  /* 0x0000010606067981 */ /* 0x000ea2000c1e1100 */
[----:B------:R-:W-:Y:S06]  /*0120*/  BAR.SYNC.DEFER_BLOCKING 0x0 ;  /* 0x0000000000007b1d */ /* 0x000fec0000010000 */
[----:B------:R-:W2:Y:S01]  /*0130*/  LDG.E.U8 R5, desc[UR6][R2.64] ;  /* 0x0000000602057981 */ /* 0x000ea2000c1e1100 */
[----:B------:R-:W-:Y:S02]  /*0140*/  ISETP.NE.AND P0, PT, R9, R0, PT ;  /* 0x000000000900720c */ /* 0x000fe40003f05270 */
[----:B--2---:R-:W-:-:S13]  /*0150*/  ISETP.NE.AND P1, PT, R5, R6, PT ;  /* 0x000000060500720c */ /* 0x004fda0003f25270 */
[----:B------:R-:W-:Y:S05]  /*0160*/  @P0 EXIT P1 ;  /* 0x000000000000094d */ /* 0x000fea0000800000 */
[----:B------:R-:W0:Y:S01]  /*0170*/  S2R R0, SR_LANEID ;  /* 0x0000000000007919 */ /* 0x000e220000000000 */
[----:B------:R-:W1:Y:S01]  /*0180*/  LDCU.64 UR4, c[0x0][0x390] ;  /* 0x00007200ff0477ac */ /* 0x000e620008000a00 */
[----:B------:R-:W-:Y:S02]  /*0190*/  VOTEU.ANY UR8, UPT, PT ;  /* 0x0000000000087886 */ /* 0x000fe400038e0100 */
[----:B------:R-:W-:Y:S02]  /*01a0*/  UFLO.U32 UR9, UR8 ;  /* 0x00000008000972bd */ /* 0x000fe400080e0000 */
[----:B------:R-:W2:Y:S01]  /*01b0*/  POPC R7, UR8 ;  /* 0x0000000800077d09 */ /* 0x000ea20008000000 */
[----:B-1----:R-:W-:-:S04]  /*01c0*/  UIADD3 UR4, UP0, UPT, UR4, 0x4, URZ ;  /* 0x0000000404047890 */ /* 0x002fc8000ff1e0ff */
[----:B------:R-:W-:Y:S02]  /*01d0*/  UIADD3.X UR5, UPT, UPT, URZ, UR5, URZ, UP0, !UPT ;  /* 0x00000005ff057290 */ /* 0x000fe400087fe4ff */
[----:B------:R-:W-:-:S04]  /*01e0*/  IMAD.U32 R4, RZ, RZ, UR4 ;  /* 0x00000004ff047e24 */ /* 0x000fc8000f8e00ff */
[----:B------:R-:W-:Y:S02]  /*01f0*/  MOV R5, UR5 ;  /* 0x0000000500057c02 */ /* 0x000fe40008000f00 */
[----:B0-----:R-:W-:Y:S01]  /*0200*/  ISETP.EQ.U32.AND P0, PT, R0, UR9, PT ;  /* 0x0000000900007c0c */ /* 0x001fe2000bf02070 */
[----:B------:R-:W-:-:S05]  /*0210*/  HFMA2 R0, -RZ, RZ, 0, 2.86102294921875e-06 ;  /* 0x00000030ff007431 */ /* 0x000fca00000001ff */
[----:B------:R-:W-:Y:S07]  /*0220*/  STG.E.U8 desc[UR6][R2.64], R0 ;  /* 0x0000000002007986 */ /* 0x000fee000c101106 */
[----:B--2---:R-:W-:Y:S01]  /*0230*/  @P0 REDG.E.ADD.STRONG.GPU desc[UR6][R4.64], R7 ;  /* 0x000000070400098e */ /* 0x004fe2000c12e106 */
[----:B------:R-:W-:Y:S05]  /*0240*/  EXIT ;  /* 0x000000000000794d */ /* 0x000fea0003800000 */
.L_x_0:
[----:B------:R-:W-:-:S00]  /*0250*/  BRA `(.L_x_0) ;  /* 0xfffffffc00fc7947 */ /* 0x000fc0000383ffff */
[----:B------:R-:W-:-:S00]  /*0260*/  NOP ;  /* 0x0000000000007918 */ /* 0x000fc00000000000 */
        /* <DEDUP_REMOVED lines=9> */
.L_x_43:


//--------------------- .text._Z12eliminar_tntPcPiS0_ --------------------------
	.section	.text._Z12eliminar_tntPcPiS0_,"ax",@progbits
	.align	128
        .global         _Z12eliminar_tntPcPiS0_
        .type           _Z12eliminar_tntPcPiS0_,@function
        .size           _Z12eliminar_tntPcPiS0_,(.L_x_42 - _Z12eliminar_tntPcPiS0_)
        .other          _Z12eliminar_tntPcPiS0_,@"STO_CUDA_ENTRY STV_DEFAULT"
_Z12eliminar_tntPcPiS0_:
.text._Z12eliminar_tntPcPiS0_:
[----:B------:R-:W-:Y:S08]  /*0000*/  LDC R1, c[0x0][0x37c] ;  /* 0x0000df00ff017b82 */ /* 0x000ff00000000800 */
[----:B------:R-:W0:Y:S01]  /*0010*/  LDC.64 R6, c[0x0][0x388] ;  /* 0x0000e200ff067b82 */ /* 0x000e220000000a00 */
[----:B------:R-:W0:Y:S02]  /*0020*/  LDCU.64 UR6, c[0x0][0x358] ;  /* 0x00006b00ff0677ac */ /* 0x000e240008000a00 */
[----:B0-----:R-:W2:Y:S01]  /*0030*/  LDG.E R6, desc[UR6][R6.64] ;  /* 0x0000000606067981 */ /* 0x001ea2000c1e1900 */
[----:B------:R-:W-:Y:S01]  /*0040*/  BSSY.RECONVERGENT B0, `(.L_x_1) ;  /* 0x0000009000007945 */ /* 0x000fe20003800200 */
[----:B------:R-:W-:Y:S01]  /*0050*/  MOV R0, 0xd0 ;  /* 0x000000d000007802 */ /* 0x000fe20000000f00 */
[----:B------:R-:W0:Y:S02]  /*0060*/  S2R R2, SR_TID.X ;  /* 0x0000000000027919 */ /* 0x000e240000002100 */
[----:B0-----:R-:W-:Y:S08]  /*0070*/  I2F.F64.U32 R4, R2 ;  /* 0x0000000200047312 */ /* 0x001ff00000201800 */
[----:B--2---:R-:W0:Y:S02]  /*0080*/  I2F.F64 R8, R6 ;  /* 0x0000000600087312 */ /* 0x004e240000201c00 */
[----:B0-----:R-:W-:-:S08]  /*0090*/  DADD R4, R4, -R8 ;  /* 0x0000000004047229 */ /* 0x001fd00000000808 */
[----:B------:R-:W-:-:S10]  /*00a0*/  DADD R26, -RZ, |R4| ;  /* 0x00000000ff1a7229 */ /* 0x000fd40000000504 */
[----:B------:R-:W-:-:S07]  /*00b0*/  IMAD.MOV.U32 R14, RZ, RZ, R26 ;  /* 0x000000ffff0e7224 */ /* 0x000fce00078e001a */
[----:B------:R-:W-:Y:S05]  /*00c0*/  CALL.REL.NOINC `($_Z12eliminar_tntPcPiS0_$__internal_accurate_pow) ;  /* 0x0000000800087944 */ /* 0x000fea0003c00000 */
[----:B------:R-:W-:Y:S05]  /*00d0*/  BSYNC.RECONVERGENT B0 ;  /* 0x0000000000007941 */ /* 0x000fea0003800200 */
.L_x_1:
[----:B------:R-:W0:Y:S02]  /*00e0*/  LDC.64 R12, c[0x0][0x388] ;  /* 0x0000e200ff0c7b82 */ /* 0x000e240000000a00 */
[----:B0-----:R-:W2:Y:S01]  /*00f0*/  LDG.E R10, desc[UR6][R12.64+0x4] ;  /* 0x000004060c0a7981 */ /* 0x001ea2000c1e1900 */
[C---:B------:R-:W-:Y:S01]  /*0100*/  DADD R6, R4.reuse, 2 ;  /* 0x4000000004067429 */ /* 0x040fe20000000000 */
[----:B------:R-:W-:Y:S01]  /*0110*/  BSSY.RECONVERGENT B0, `(.L_x_2) ;  /* 0x0000017000007945 */ /* 0x000fe20003800200 */
[----:B------:R-:W-:Y:S01]  /*0120*/  DSETP.NEU.AND P1, PT, R4, RZ, PT ;  /* 0x000000ff0400722a */ /* 0x000fe20003f2d000 */
[----:B------:R-:W0:Y:S01]  /*0130*/  S2R R3, SR_TID.Y ;  /* 0x0000000000037919 */ /* 0x000e220000002200 */
[----:B------:R-:W-:-:S06]  /*0140*/  MOV R0, 0x280 ;  /* 0x0000028000007802 */ /* 0x000fcc0000000f00 */
[----:B------:R-:W-:Y:S01]  /*0150*/  LOP3.LUT R6, R7, 0x7ff00000, RZ, 0xc0, !PT ;  /* 0x7ff0000007067812 */ /* 0x000fe200078ec0ff */
[----:B------:R-:W-:-:S03]  /*0160*/  IMAD.MOV.U32 R7, RZ, RZ, R15 ;  /* 0x000000ffff077224 */ /* 0x000fc600078e000f */
[----:B------:R-:W-:Y:S01]  /*0170*/  ISETP.NE.AND P0, PT, R6, 0x7ff00000, PT ;  /* 0x7ff000000600780c */ /* 0x000fe20003f05270 */
[----:B------:R-:W-:Y:S01]  /*0180*/  IMAD.MOV.U32 R6, RZ, RZ, R14 ;  /* 0x000000ffff067224 */ /* 0x000fe200078e000e */
[----:B------:R-:W-:Y:S01]  /*0190*/  @!P1 CS2R R6, SRZ ;  /* 0x0000000000069805 */ /* 0x000fe2000001ff00 */
[----:B------:R-:W-:-:S10]  /*01a0*/  DSETP.NEU.AND P1, PT, R4, 1, PT ;  /* 0x3ff000000400742a */ /* 0x000fd40003f2d000 */
[----:B------:R-:W-:Y:S01]  /*01b0*/  DSETP.NEU.OR P0, PT, |R4|, +INF , P0 ;  /* 0x7ff000000400742a */ /* 0x000fe2000070d600 */
[----:B0-----:R-:W-:-:S13]  /*01c0*/  I2F.F64.U32 R8, R3 ;  /* 0x0000000300087312 */ /* 0x001fda0000201800 */
[----:B------:R-:W-:Y:S01]  /*01d0*/  @!P0 IMAD.MOV.U32 R6, RZ, RZ, 0x0 ;  /* 0x00000000ff068424 */ /* 0x000fe200078e00ff */
[----:B------:R-:W-:-:S04]  /*01e0*/  @!P0 MOV R7, 0x7ff00000 ;  /* 0x7ff0000000078802 */ /* 0x000fc80000000f00 */
[----:B------:R-:W-:Y:S02]  /*01f0*/  FSEL R6, R6, RZ, P1 ;  /* 0x000000ff06067208 */ /* 0x000fe40000800000 */
[----:B------:R-:W-:-:S04]  /*0200*/  FSEL R7, R7, 1.875, P1 ;  /* 0x3ff0000007077808 */ /* 0x000fc80000800000 */
[----:B------:R-:W-:Y:S08]  /*0210*/  F2F.F32.F64 R26, R6 ;  /* 0x00000006001a7310 */ /* 0x000ff00000301000 */
[----:B--2---:R-:W0:Y:S02]  /*0220*/  I2F.F64 R10, R10 ;  /* 0x0000000a000a7312 */ /* 0x004e240000201c00 */
[----:B0-----:R-:W-:-:S08]  /*0230*/  DADD R4, R8, -R10 ;  /* 0x0000000008047229 */ /* 0x001fd0000000080a */
[----:B------:R-:W-:-:S10]  /*0240*/  DADD R8, -RZ, |R4| ;  /* 0x00000000ff087229 */ /* 0x000fd40000000504 */
[----:B------:R-:W-:Y:S02]  /*0250*/  IMAD.MOV.U32 R14, RZ, RZ, R8 ;  /* 0x000000ffff0e7224 */ /* 0x000fe400078e0008 */
[----:B------:R-:W-:-:S07]  /*0260*/  IMAD.MOV.U32 R27, RZ, RZ, R9 ;  /* 0x000000ffff1b7224 */ /* 0x000fce00078e0009 */
[----:B------:R-:W-:Y:S05]  /*0270*/  CALL.REL.NOINC `($_Z12eliminar_tntPcPiS0_$__internal_accurate_pow) ;  /* 0x00000004009c7944 */ /* 0x000fea0003c00000 */
[----:B------:R-:W-:Y:S05]  /*0280*/  BSYNC.RECONVERGENT B0 ;  /* 0x0000000000007941 */ /* 0x000fea0003800200 */
.L_x_2:
[C---:B------:R-:W-:Y:S01]  /*0290*/  DADD R6, R4.reuse, 2 ;  /* 0x4000000004067429 */ /* 0x040fe20000000000 */
[----:B------:R-:W0:Y:S01]  /*02a0*/  F2F.F64.F32 R26, R26 ;  /* 0x0000001a001a7310 */ /* 0x000e220000201800 */
[----:B------:R-:W-:Y:S01]  /*02b0*/  DSETP.NEU.AND P1, PT, R4, RZ, PT ;  /* 0x000000ff0400722a */ /* 0x000fe20003f2d000 */
[----:B------:R-:W-:Y:S01]  /*02c0*/  IMAD.MOV.U32 R10, RZ, RZ, 0x0 ;  /* 0x00000000ff0a7424 */ /* 0x000fe200078e00ff */
[----:B------:R-:W-:Y:S01]  /*02d0*/  BSSY.RECONVERGENT B0, `(.L_x_3) ;  /* 0x000001e000007945 */ /* 0x000fe20003800200 */
[----:B------:R-:W-:-:S05]  /*02e0*/  IMAD.MOV.U32 R11, RZ, RZ, 0x3fd80000 ;  /* 0x3fd80000ff0b7424 */ /* 0x000fca00078e00ff */
[----:B------:R-:W-:Y:S01]  /*02f0*/  LOP3.LUT R6, R7, 0x7ff00000, RZ, 0xc0, !PT ;  /* 0x7ff0000007067812 */ /* 0x000fe200078ec0ff */
[----:B------:R-:W-:-:S03]  /*0300*/  IMAD.MOV.U32 R7, RZ, RZ, R15 ;  /* 0x000000ffff077224 */ /* 0x000fc600078e000f */
[----:B------:R-:W-:Y:S01]  /*0310*/  ISETP.NE.AND P0, PT, R6, 0x7ff00000, PT ;  /* 0x7ff000000600780c */ /* 0x000fe20003f05270 */
[----:B------:R-:W-:Y:S01]  /*0320*/  IMAD.MOV.U32 R6, RZ, RZ, R14 ;  /* 0x000000ffff067224 */ /* 0x000fe200078e000e */
[----:B------:R-:W-:Y:S01]  /*0330*/  @!P1 CS2R R6, SRZ ;  /* 0x0000000000069805 */ /* 0x000fe2000001ff00 */
[----:B------:R-:W-:-:S10]  /*0340*/  DSETP.NEU.AND P1, PT, R4, 1, PT ;  /* 0x3ff000000400742a */ /* 0x000fd40003f2d000 */
[----:B------:R-:W-:-:S14]  /*0350*/  DSETP.NEU.OR P0, PT, |R4|, +INF , P0 ;  /* 0x7ff000000400742a */ /* 0x000fdc000070d600 */
[----:B------:R-:W-:Y:S01]  /*0360*/  @!P0 IMAD.MOV.U32 R7, RZ, RZ, 0x7ff00000 ;  /* 0x7ff00000ff078424 */ /* 0x000fe200078e00ff */
[----:B------:R-:W-:-:S04]  /*0370*/  @!P0 MOV R6, 0x0 ;  /* 0x0000000000068802 */ /* 0x000fc80000000f00 */
[----:B------:R-:W-:Y:S02]  /*0380*/  FSEL R6, R6, RZ, P1 ;  /* 0x000000ff06067208 */ /* 0x000fe40000800000 */
[----:B------:R-:W-:-:S06]  /*0390*/  FSEL R7, R7, 1.875, P1 ;  /* 0x3ff0000007077808 */ /* 0x000fcc0000800000 */
[----:B0-----:R-:W-:-:S06]  /*03a0*/  DADD R6, R26, R6 ;  /* 0x000000001a067229 */ /* 0x001fcc0000000006 */
[----:B------:R-:W0:Y:S04]  /*03b0*/  MUFU.RSQ64H R5, R7 ;  /* 0x0000000700057308 */ /* 0x000e280000001c00 */
[----:B------:R-:W-:-:S05]  /*03c0*/  VIADD R4, R7, 0xfcb00000 ;  /* 0xfcb0000007047836 */ /* 0x000fca0000000000 */
[----:B------:R-:W-:Y:S01]  /*03d0*/  ISETP.GE.U32.AND P0, PT, R4, 0x7ca00000, PT ;  /* 0x7ca000000400780c */ /* 0x000fe20003f06070 */
[----:B0-----:R-:W-:-:S08]  /*03e0*/  DMUL R8, R4, R4 ;  /* 0x0000000404087228 */ /* 0x001fd00000000000 */
[----:B------:R-:W-:-:S08]  /*03f0*/  DFMA R8, R6, -R8, 1 ;  /* 0x3ff000000608742b */ /* 0x000fd00000000808 */
[----:B------:R-:W-:Y:S02]  /*0400*/  DFMA R10, R8, R10, 0.5 ;  /* 0x3fe00000080a742b */ /* 0x000fe4000000000a */
[----:B------:R-:W-:-:S08]  /*0410*/  DMUL R8, R4, R8 ;  /* 0x0000000804087228 */ /* 0x000fd00000000000 */
[----:B------:R-:W-:-:S08]  /*0420*/  DFMA R12, R10, R8, R4 ;  /* 0x000000080a0c722b */ /* 0x000fd00000000004 */
[----:B------:R-:W-:Y:S02]  /*0430*/  DMUL R14, R6, R12 ;  /* 0x0000000c060e7228 */ /* 0x000fe40000000000 */
[----:B------:R-:W-:Y:S01]  /*0440*/  IADD3 R11, PT, PT, R13, -0x100000, RZ ;  /* 0xfff000000d0b7810 */ /* 0x000fe20007ffe0ff */
[----:B------:R-:W-:-:S05]  /*0450*/  IMAD.MOV.U32 R10, RZ, RZ, R12 ;  /* 0x000000ffff0a7224 */ /* 0x000fca00078e000c */
[----:B------:R-:W-:-:S08]  /*0460*/  DFMA R16, R14, -R14, R6 ;  /* 0x8000000e0e10722b */ /* 0x000fd00000000006 */
[----:B------:R-:W-:Y:S01]  /*0470*/  DFMA R8, R16, R10, R14 ;  /* 0x0000000a1008722b */ /* 0x000fe2000000000e */
[----:B------:R-:W-:Y:S10]  /*0480*/  @!P0 BRA `(.L_x_4) ;  /* 0x0000000000088947 */ /* 0x000ff40003800000 */
[----:B------:R-:W-:-:S07]  /*0490*/  MOV R0, 0x4b0 ;  /* 0x000004b000007802 */ /* 0x000fce0000000f00 */
[----:B------:R-:W-:Y:S05]  /*04a0*/  CALL.REL.NOINC `($__internal_0_$__cuda_sm20_dsqrt_rn_f64_mediumpath_v1) ;  /* 0x00000000005c7944 */ /* 0x000fea0003c00000 */
.L_x_4:
[----:B------:R-:W-:Y:S05]  /*04b0*/  BSYNC.RECONVERGENT B0 ;  /* 0x0000000000007941 */ /* 0x000fea0003800200 */
.L_x_3:
[----:B------:R-:W0:Y:S02]  /*04c0*/  F2I.F64.TRUNC R8, R8 ;  /* 0x0000000800087311 */ /* 0x000e24000030d100 */
[----:B0-----:R-:W-:-:S13]  /*04d0*/  ISETP.GT.AND P0, PT, R8, 0x4, PT ;  /* 0x000000040800780c */ /* 0x001fda0003f04270 */
[----:B------:R-:W-:Y:S05]  /*04e0*/  @P0 EXIT ;  /* 0x000000000000094d */ /* 0x000fea0003800000 */
[----:B------:R-:W0:Y:S01]  /*04f0*/  S2R R0, SR_LANEID ;  /* 0x0000000000007919 */ /* 0x000e220000000000 */
[----:B------:R-:W1:Y:S01]  /*0500*/  LDCU UR8, c[0x0][0x360] ;  /* 0x00006c00ff0877ac */ /* 0x000e620008000800 */
[----:B------:R-:W2:Y:S01]  /*0510*/  LDCU.64 UR4, c[0x0][0x390] ;  /* 0x00007200ff0477ac */ /* 0x000ea20008000a00 */
[----:B------:R-:W3:Y:S01]  /*0520*/  LDCU.64 UR12, c[0x0][0x380] ;  /* 0x00007000ff0c77ac */ /* 0x000ee20008000a00 */
[----:B------:R-:W-:Y:S02]  /*0530*/  VOTEU.ANY UR9, UPT, PT ;  /* 0x0000000000097886 */ /* 0x000fe400038e0100 */
[----:B------:R-:W-:Y:S02]  /*0540*/  UFLO.U32 UR10, UR9 ;  /* 0x00000009000a72bd */ /* 0x000fe400080e0000 */
[----:B------:R-:W4:Y:S01]  /*0550*/  POPC R7, UR9 ;  /* 0x0000000900077d09 */ /* 0x000f220008000000 */
[----:B-1----:R-:W-:Y:S01]  /*0560*/  IMAD R2, R3, UR8, R2 ;  /* 0x0000000803027c24 */ /* 0x002fe2000f8e0202 */
[----:B--2---:R-:W-:-:S04]  /*0570*/  UIADD3 UR4, UP0, UPT, UR4, 0x4, URZ ;  /* 0x0000000404047890 */ /* 0x004fc8000ff1e0ff */
[----:B------:R-:W-:Y:S01]  /*0580*/  UIADD3.X UR5, UPT, UPT, URZ, UR5, URZ, UP0, !UPT ;  /* 0x00000005ff057290 */ /* 0x000fe200087fe4ff */
[----:B---3--:R-:W-:Y:S01]  /*0590*/  LEA R2, P1, R2, UR12, 0x1 ;  /* 0x0000000c02027c11 */ /* 0x008fe2000f8208ff */
[----:B------:R-:W-:Y:S01]  /*05a0*/  IMAD.U32 R4, RZ, RZ, UR4 ;  /* 0x00000004ff047e24 */ /* 0x000fe2000f8e00ff */
[----:B0-----:R-:W-:Y:S01]  /*05b0*/  ISETP.EQ.U32.AND P0, PT, R0, UR10, PT ;  /* 0x0000000a00007c0c */ /* 0x001fe2000bf02070 */
[----:B------:R-:W-:Y:S02]  /*05c0*/  IMAD.MOV.U32 R0, RZ, RZ, 0x30 ;  /* 0x00000030ff007424 */ /* 0x000fe400078e00ff */
[----:B------:R-:W-:Y:S01]  /*05d0*/  MOV R5, UR5 ;  /* 0x0000000500057c02 */ /* 0x000fe20008000f00 */
[----:B------:R-:W-:-:S05]  /*05e0*/  IMAD.X R3, RZ, RZ, UR13, P1 ;  /* 0x0000000dff037e24 */ /* 0x000fca00088e06ff */
[----:B------:R-:W-:Y:S04]  /*05f0*/  STG.E.U8 desc[UR6][R2.64], R0 ;  /* 0x0000000002007986 */ /* 0x000fe8000c101106 */
[----:B----4-:R-:W-:Y:S01]  /*0600*/  @P0 REDG.E.ADD.STRONG.GPU desc[UR6][R4.64], R7 ;  /* 0x000000070400098e */ /* 0x010fe2000c12e106 */
[----:B------:R-:W-:Y:S05]  /*0610*/  EXIT ;  /* 0x000000000000794d */ /* 0x000fea0003800000 */
        .weak           $__internal_0_$__cuda_sm20_dsqrt_rn_f64_mediumpath_v1
        .type           $__internal_0_$__cuda_sm20_dsqrt_rn_f64_mediumpath_v1,@function
        .size           $__internal_0_$__cuda_sm20_dsqrt_rn_f64_mediumpath_v1,($_Z12eliminar_tntPcPiS0_$__internal_accurate_pow - $__internal_0_$__cuda_sm20_dsqrt_rn_f64_mediumpath_v1)
$__internal_0_$__cuda_sm20_dsqrt_rn_f64_mediumpath_v1:
[----:B------:R-:W-:Y:S01]  /*0620*/  ISETP.GE.U32.AND P0, PT, R4, -0x3400000, PT ;  /* 0xfcc000000400780c */ /* 0x000fe20003f06070 */
[----:B------:R-:W-:Y:S01]  /*0630*/  BSSY.RECONVERGENT B1, `(.L_x_5) ;  /* 0x0000026000017945 */ /* 0x000fe20003800200 */
[----:B------:R-:W-:Y:S02]  /*0640*/  IMAD.MOV.U32 R10, RZ, RZ, R12 ;  /* 0x000000ffff0a7224 */ /* 0x000fe400078e000c */
[----:B------:R-:W-:Y:S02]  /*0650*/  IMAD.MOV.U32 R4, RZ, RZ, R16 ;  /* 0x000000ffff047224 */ /* 0x000fe400078e0010 */
[----:B------:R-:W-:-:S07]  /*0660*/  IMAD.MOV.U32 R5, RZ, RZ, R17 ;  /* 0x000000ffff057224 */ /* 0x000fce00078e0011 */
[----:B------:R-:W-:Y:S05]  /*0670*/  @!P0 BRA `(.L_x_6) ;  /* 0x0000000000208947 */ /* 0x000fea0003800000 */
[----:B------:R-:W-:-:S10]  /*0680*/  DFMA.RM R4, R4, R10, R14 ;  /* 0x0000000a0404722b */ /* 0x000fd4000000400e */
[----:B------:R-:W-:-:S05]  /*0690*/  IADD3 R8, P0, PT, R4, 0x1, RZ ;  /* 0x0000000104087810 */ /* 0x000fca0007f1e0ff */
[----:B------:R-:W-:-:S06]  /*06a0*/  IMAD.X R9, RZ, RZ, R5, P0 ;  /* 0x000000ffff097224 */ /* 0x000fcc00000e0605 */
[----:B------:R-:W-:-:S08]  /*06b0*/  DFMA.RP R6, -R4, R8, R6 ;  /* 0x000000080406722b */ /* 0x000fd00000008106 */
[----:B------:R-:W-:-:S06]  /*06c0*/  DSETP.GT.AND P0, PT, R6, RZ, PT ;  /* 0x000000ff0600722a */ /* 0x000fcc0003f04000 */
[----:B------:R-:W-:Y:S02]  /*06d0*/  FSEL R4, R8, R4, P0 ;  /* 0x0000000408047208 */ /* 0x000fe40000000000 */
[----:B------:R-:W-:Y:S01]  /*06e0*/  FSEL R5, R9, R5, P0 ;  /* 0x0000000509057208 */ /* 0x000fe20000000000 */
[----:B------:R-:W-:Y:S06]  /*06f0*/  BRA `(.L_x_7) ;  /* 0x0000000000647947 */ /* 0x000fec0003800000 */
.L_x_6:
[----:B------:R-:W-:-:S14]  /*0700*/  DSETP.NE.AND P0, PT, R6, RZ, PT ;  /* 0x000000ff0600722a */ /* 0x000fdc0003f05000 */
[----:B------:R-:W-:Y:S05]  /*0710*/  @!P0 BRA `(.L_x_8) ;  /* 0x0000000000588947 */ /* 0x000fea0003800000 */
[----:B------:R-:W-:-:S13]  /*0720*/  ISETP.GE.AND P0, PT, R7, RZ, PT ;  /* 0x000000ff0700720c */ /* 0x000fda0003f06270 */
[----:B------:R-:W-:Y:S01]  /*0730*/  @!P0 MOV R4, 0x0 ;  /* 0x0000000000048802 */ /* 0x000fe20000000f00 */
[----:B------:R-:W-:Y:S01]  /*0740*/  @!P0 IMAD.MOV.U32 R5, RZ, RZ, -0x80000 ;  /* 0xfff80000ff058424 */ /* 0x000fe200078e00ff */
[----:B------:R-:W-:Y:S06]  /*0750*/  @!P0 BRA `(.L_x_7) ;  /* 0x00000000004c8947 */ /* 0x000fec0003800000 */
[----:B------:R-:W-:-:S13]  /*0760*/  ISETP.GT.AND P0, PT, R7, 0x7fefffff, PT ;  /* 0x7fefffff0700780c */ /* 0x000fda0003f04270 */
[----:B------:R-:W-:Y:S05]  /*0770*/  @P0 BRA `(.L_x_8) ;  /* 0x0000000000400947 */ /* 0x000fea0003800000 */
[----:B------:R-:W-:Y:S01]  /*0780*/  DMUL R4, R6, 8.11296384146066816958e+31 ;  /* 0x4690000006047828 */ /* 0x000fe20000000000 */
[----:B------:R-:W-:Y:S02]  /*0790*/  IMAD.MOV.U32 R10, RZ, RZ, 0x0 ;  /* 0x00000000ff0a7424 */ /* 0x000fe400078e00ff */
[----:B------:R-:W-:Y:S02]  /*07a0*/  IMAD.MOV.U32 R6, RZ, RZ, RZ ;  /* 0x000000ffff067224 */ /* 0x000fe400078e00ff */
[----:B------:R-:W-:Y:S01]  /*07b0*/  IMAD.MOV.U32 R11, RZ, RZ, 0x3fd80000 ;  /* 0x3fd80000ff0b7424 */ /* 0x000fe200078e00ff */
[----:B------:R-:W0:Y:S03]  /*07c0*/  MUFU.RSQ64H R7, R5 ;  /* 0x0000000500077308 */ /* 0x000e260000001c00 */
[----:B0-----:R-:W-:-:S08]  /*07d0*/  DMUL R8, R6, R6 ;  /* 0x0000000606087228 */ /* 0x001fd00000000000 */
[----:B------:R-:W-:-:S08]  /*07e0*/  DFMA R8, R4, -R8, 1 ;  /* 0x3ff000000408742b */ /* 0x000fd00000000808 */
[----:B------:R-:W-:Y:S02]  /*07f0*/  DFMA R10, R8, R10, 0.5 ;  /* 0x3fe00000080a742b */ /* 0x000fe4000000000a */
[----:B------:R-:W-:-:S08]  /*0800*/  DMUL R8, R6, R8 ;  /* 0x0000000806087228 */ /* 0x000fd00000000000 */
[----:B------:R-:W-:-:S08]  /*0810*/  DFMA R8, R10, R8, R6 ;  /* 0x000000080a08722b */ /* 0x000fd00000000006 */
[----:B------:R-:W-:Y:S02]  /*0820*/  DMUL R6, R4, R8 ;  /* 0x0000000804067228 */ /* 0x000fe40000000000 */
[----:B------:R-:W-:-:S06]  /*0830*/  IADD3 R9, PT, PT, R9, -0x100000, RZ ;  /* 0xfff0000009097810 */ /* 0x000fcc0007ffe0ff */
[----:B------:R-:W-:-:S08]  /*0840*/  DFMA R10, R6, -R6, R4 ;  /* 0x80000006060a722b */ /* 0x000fd00000000004 */
[----:B------:R-:W-:-:S10]  /*0850*/  DFMA R4, R8, R10, R6 ;  /* 0x0000000a0804722b */ /* 0x000fd40000000006 */
[----:B------:R-:W-:Y:S01]  /*0860*/  VIADD R5, R5, 0xfcb00000 ;  /* 0xfcb0000005057836 */ /* 0x000fe20000000000 */
[----:B------:R-:W-:Y:S06]  /*0870*/  BRA `(.L_x_7) ;  /* 0x0000000000047947 */ /* 0x000fec0003800000 */
.L_x_8:
[----:B------:R-:W-:-:S11]  /*0880*/  DADD R4, R6, R6 ;  /* 0x0000000006047229 */ /* 0x000fd60000000006 */
.L_x_7:
[----:B------:R-:W-:Y:S05]  /*0890*/  BSYNC.RECONVERGENT B1 ;  /* 0x0000000000017941 */ /* 0x000fea0003800200 */
.L_x_5:
[----:B------:R-:W-:Y:S02]  /*08a0*/  IMAD.MOV.U32 R8, RZ, RZ, R4 ;  /* 0x000000ffff087224 */ /* 0x000fe400078e0004 */
[----:B------:R-:W-:Y:S01]  /*08b0*/  IMAD.MOV.U32 R9, RZ, RZ, R5 ;  /* 0x000000ffff097224 */ /* 0x000fe200078e0005 */
[----:B------:R-:W-:Y:S01]  /*08c0*/  MOV R5, 0x0 ;  /* 0x0000000000057802 */ /* 0x000fe20000000f00 */
[----:B------:R-:W-:-:S04]  /*08d0*/  IMAD.MOV.U32 R4, RZ, RZ, R0 ;  /* 0x000000ffff047224 */ /* 0x000fc800078e0000 */
[----:B------:R-:W-:Y:S05]  /*08e0*/  RET.REL.NODEC R4 `(_Z12eliminar_tntPcPiS0_) ;  /* 0xfffffff404c47950 */ /* 0x000fea0003c3ffff */
        .type           $_Z12eliminar_tntPcPiS0_$__internal_accurate_pow,@function
        .size           $_Z12eliminar_tntPcPiS0_$__internal_accurate_pow,(.L_x_42 - $_Z12eliminar_tntPcPiS0_$__internal_accurate_pow)
$_Z12eliminar_tntPcPiS0_$__internal_accurate_pow:
[----:B------:R-:W-:Y:S01]  /*08f0*/  ISETP.GT.U32.AND P0, PT, R27, 0xfffff, PT ;  /* 0x000fffff1b00780c */ /* 0x000fe20003f04070 */
[----:B------:R-:W-:Y:S01]  /*0900*/  IMAD.MOV.U32 R6, RZ, RZ, R14 ;  /* 0x000000ffff067224 */ /* 0x000fe200078e000e */
[----:B------:R-:W-:Y:S01]  /*0910*/  MOV R20, RZ ;  /* 0x000000ff00147202 */ /* 0x000fe20000000f00 */
[--C-:B------:R-:W-:Y:S01]  /*0920*/  IMAD.MOV.U32 R7, RZ, RZ, R27.reuse ;  /* 0x000000ffff077224 */ /* 0x100fe200078e001b */
[----:B------:R-:W-:Y:S01]  /*0930*/  UMOV UR4, 0x7d2cafe2 ;  /* 0x7d2cafe200047882 */ /* 0x000fe20000000000 */
[--C-:B------:R-:W-:Y:S01]  /*0940*/  IMAD.MOV.U32 R8, RZ, RZ, R27.reuse ;  /* 0x000000ffff087224 */ /* 0x100fe200078e001b */
[----:B------:R-:W-:Y:S01]  /*0950*/  UMOV UR5, 0x3eb0f5ff ;  /* 0x3eb0f5ff00057882 */ /* 0x000fe20000000000 */
[----:B------:R-:W-:Y:S01]  /*0960*/  IMAD.MOV.U32 R12, RZ, RZ, 0x41ad3b5a ;  /* 0x41ad3b5aff0c7424 */ /* 0x000fe200078e00ff */
[----:B------:R-:W-:Y:S01]  /*0970*/  SHF.R.U32.HI R27, RZ, 0x14, R27 ;  /* 0x00000014ff1b7819 */ /* 0x000fe2000001161b */
[----:B------:R-:W-:Y:S01]  /*0980*/  IMAD.MOV.U32 R13, RZ, RZ, 0x3ed0f5d2 ;  /* 0x3ed0f5d2ff0d7424 */ /* 0x000fe200078e00ff */
[----:B------:R-:W-:Y:S01]  /*0990*/  UMOV UR8, 0x3b39803f ;  /* 0x3b39803f00087882 */ /* 0x000fe20000000000 */
[----:B------:R-:W-:-:S02]  /*09a0*/  UMOV UR9, 0x3c7abc9e ;  /* 0x3c7abc9e00097882 */ /* 0x000fc40000000000 */
[----:B------:R-:W-:-:S10]  /*09b0*/  @!P0 DMUL R6, R6, 1.80143985094819840000e+16 ;  /* 0x4350000006068828 */ /* 0x000fd40000000000 */
[----:B------:R-:W-:Y:S01]  /*09c0*/  @!P0 MOV R8, R7 ;  /* 0x0000000700088202 */ /* 0x000fe20000000f00 */
[----:B------:R-:W-:Y:S01]  /*09d0*/  @!P0 IMAD.MOV.U32 R14, RZ, RZ, R6 ;  /* 0x000000ffff0e8224 */ /* 0x000fe200078e0006 */
[----:B------:R-:W-:Y:S02]  /*09e0*/  @!P0 LEA.HI R27, R7, 0xffffffca, RZ, 0xc ;  /* 0xffffffca071b8811 */ /* 0x000fe400078f60ff */
[----:B------:R-:W-:-:S03]  /*09f0*/  LOP3.LUT R8, R8, 0x800fffff, RZ, 0xc0, !PT ;  /* 0x800fffff08087812 */ /* 0x000fc600078ec0ff */
[----:B------:R-:W-:Y:S01]  /*0a00*/  VIADD R6, R27, 0xfffffc01 ;  /* 0xfffffc011b067836 */ /* 0x000fe20000000000 */
[----:B------:R-:W-:-:S04]  /*0a10*/  LOP3.LUT R15, R8, 0x3ff00000, RZ, 0xfc, !PT ;  /* 0x3ff00000080f7812 */ /* 0x000fc800078efcff */
[----:B------:R-:W-:-:S13]  /*0a20*/  ISETP.GE.U32.AND P1, PT, R15, 0x3ff6a09f, PT ;  /* 0x3ff6a09f0f00780c */ /* 0x000fda0003f26070 */
[----:B------:R-:W-:Y:S02]  /*0a30*/  @P1 VIADD R9, R15, 0xfff00000 ;  /* 0xfff000000f091836 */ /* 0x000fe40000000000 */
[----:B------:R-:W-:Y:S02]  /*0a40*/  @P1 VIADD R6, R27, 0xfffffc02 ;  /* 0xfffffc021b061836 */ /* 0x000fe40000000000 */
[----:B------:R-:W-:-:S06]  /*0a50*/  @P1 IMAD.MOV.U32 R15, RZ, RZ, R9 ;  /* 0x000000ffff0f1224 */ /* 0x000fcc00078e0009 */
[C---:B------:R-:W-:Y:S02]  /*0a60*/  DADD R10, R14.reuse, 1 ;  /* 0x3ff000000e0a7429 */ /* 0x040fe40000000000 */
[----:B------:R-:W-:-:S04]  /*0a70*/  DADD R14, R14, -1 ;  /* 0xbff000000e0e7429 */ /* 0x000fc80000000000 */
[----:B------:R-:W0:Y:S02]  /*0a80*/  MUFU.RCP64H R21, R11 ;  /* 0x0000000b00157308 */ /* 0x000e240000001800 */
[----:B0-----:R-:W-:-:S08]  /*0a90*/  DFMA R8, -R10, R20, 1 ;  /* 0x3ff000000a08742b */ /* 0x001fd00000000114 */
[----:B------:R-:W-:-:S08]  /*0aa0*/  DFMA R8, R8, R8, R8 ;  /* 0x000000080808722b */ /* 0x000fd00000000008 */
[----:B------:R-:W-:-:S08]  /*0ab0*/  DFMA R20, R20, R8, R20 ;  /* 0x000000081414722b */ /* 0x000fd00000000014 */
[----:B------:R-:W-:-:S08]  /*0ac0*/  DMUL R8, R14, R20 ;  /* 0x000000140e087228 */ /* 0x000fd00000000000 */
[----:B------:R-:W-:-:S08]  /*0ad0*/  DFMA R8, R14, R20, R8 ;  /* 0x000000140e08722b */ /* 0x000fd00000000008 */
[CC--:B------:R-:W-:Y:S02]  /*0ae0*/  DMUL R18, R8.reuse, R8.reuse ;  /* 0x0000000808127228 */ /* 0x0c0fe40000000000 */
[----:B------:R-:W-:-:S06]  /*0af0*/  DMUL R24, R8, R8 ;  /* 0x0000000808187228 */ /* 0x000fcc0000000000 */
[----:B------:R-:W-:Y:S01]  /*0b00*/  DFMA R10, R18, UR4, R12 ;  /* 0x00000004120a7c2b */ /* 0x000fe2000800000c */
[----:B------:R-:W-:Y:S01]  /*0b10*/  UMOV UR4, 0x75488a3f ;  /* 0x75488a3f00047882 */ /* 0x000fe20000000000 */
[----:B------:R-:W-:Y:S01]  /*0b20*/  UMOV UR5, 0x3ef3b20a ;  /* 0x3ef3b20a00057882 */ /* 0x000fe20000000000 */
[----:B------:R-:W-:-:S05]  /*0b30*/  DADD R12, R14, -R8 ;  /* 0x000000000e0c7229 */ /* 0x000fca0000000808 */
[----:B------:R-:W-:Y:S01]  /*0b40*/  DFMA R10, R18, R10, UR4 ;  /* 0x00000004120a7e2b */ /* 0x000fe2000800000a */
[----:B------:R-:W-:Y:S01]  /*0b50*/  UMOV UR4, 0xe4faecd5 ;  /* 0xe4faecd500047882 */ /* 0x000fe20000000000 */
[----:B------:R-:W-:Y:S01]  /*0b60*/  UMOV UR5, 0x3f1745cd ;  /* 0x3f1745cd00057882 */ /* 0x000fe20000000000 */
[----:B------:R-:W-:-:S05]  /*0b70*/  DADD R12, R12, R12 ;  /* 0x000000000c0c7229 */ /* 0x000fca000000000c */
[----:B------:R-:W-:Y:S01]  /*0b80*/  DFMA R10, R18, R10, UR4 ;  /* 0x00000004120a7e2b */ /* 0x000fe2000800000a */
[----:B------:R-:W-:Y:S01]  /*0b90*/  UMOV UR4, 0x258a578b ;  /* 0x258a578b00047882 */ /* 0x000fe20000000000 */
[----:B------:R-:W-:Y:S01]  /*0ba0*/  UMOV UR5, 0x3f3c71c7 ;  /* 0x3f3c71c700057882 */ /* 0x000fe20000000000 */
[----:B------:R-:W-:-:S05]  /*0bb0*/  DFMA R12, R14, -R8, R12 ;  /* 0x800000080e0c722b */ /* 0x000fca000000000c */
[----:B------:R-:W-:Y:S01]  /*0bc0*/  DFMA R10, R18, R10, UR4 ;  /* 0x00000004120a7e2b */ /* 0x000fe2000800000a */
[----:B------:R-:W-:Y:S01]  /*0bd0*/  UMOV UR4, 0x9242b910 ;  /* 0x9242b91000047882 */ /* 0x000fe20000000000 */
[----:B------:R-:W-:Y:S01]  /*0be0*/  UMOV UR5, 0x3f624924 ;  /* 0x3f62492400057882 */ /* 0x000fe20000000000 */
[----:B------:R-:W-:Y:S02]  /*0bf0*/  DMUL R12, R20, R12 ;  /* 0x0000000c140c7228 */ /* 0x000fe40000000000 */
[----:B------:R-:W-:-:S03]  /*0c00*/  DFMA R20, R8, R8, -R24 ;  /* 0x000000080814722b */ /* 0x000fc60000000818 */
[----:B------:R-:W-:Y:S01]  /*0c10*/  DFMA R10, R18, R10, UR4 ;  /* 0x00000004120a7e2b */ /* 0x000fe2000800000a */
[----:B------:R-:W-:Y:S01]  /*0c20*/  UMOV UR4, 0x99999dfb ;  /* 0x99999dfb00047882 */ /* 0x000fe20000000000 */
[----:B------:R-:W-:-:S06]  /*0c30*/  UMOV UR5, 0x3f899999 ;  /* 0x3f89999900057882 */ /* 0x000fcc0000000000 */
[----:B------:R-:W-:Y:S01]  /*0c40*/  DFMA R16, R18, R10, UR4 ;  /* 0x0000000412107e2b */ /* 0x000fe2000800000a */
[----:B------:R-:W-:Y:S01]  /*0c50*/  UMOV UR4, 0x55555555 ;  /* 0x5555555500047882 */ /* 0x000fe20000000000 */
[----:B------:R-:W-:-:S06]  /*0c60*/  UMOV UR5, 0x3fb55555 ;  /* 0x3fb5555500057882 */ /* 0x000fcc0000000000 */
[----:B------:R-:W-:-:S08]  /*0c70*/  DFMA R10, R18, R16, UR4 ;  /* 0x00000004120a7e2b */ /* 0x000fd00008000010 */
[----:B------:R-:W-:Y:S01]  /*0c80*/  DADD R14, -R10, UR4 ;  /* 0x000000040a0e7e29 */ /* 0x000fe20008000100 */
[----:B------:R-:W-:Y:S01]  /*0c90*/  UMOV UR4, 0xb9e7b0 ;  /* 0x00b9e7b000047882 */ /* 0x000fe20000000000 */
[----:B------:R-:W-:-:S06]  /*0ca0*/  UMOV UR5, 0x3c46a4cb ;  /* 0x3c46a4cb00057882 */ /* 0x000fcc0000000000 */
[----:B------:R-:W-:Y:S02]  /*0cb0*/  DFMA R16, R18, R16, R14 ;  /* 0x000000101210722b */ /* 0x000fe4000000000e */
[----:B------:R-:W-:Y:S01]  /*0cc0*/  DMUL R14, R8, R24 ;  /* 0x00000018080e7228 */ /* 0x000fe20000000000 */
[----:B------:R-:W-:Y:S01]  /*0cd0*/  VIADD R19, R13, 0x100000 ;  /* 0x001000000d137836 */ /* 0x000fe20000000000 */
[----:B------:R-:W-:-:S04]  /*0ce0*/  MOV R18, R12 ;  /* 0x0000000c00127202 */ /* 0x000fc80000000f00 */
[----:B------:R-:W-:Y:S01]  /*0cf0*/  DADD R16, R16, -UR4 ;  /* 0x8000000410107e29 */ /* 0x000fe20008000000 */
[----:B------:R-:W-:Y:S01]  /*0d00*/  UMOV UR4, 0x80000000 ;  /* 0x8000000000047882 */ /* 0x000fe20000000000 */
[C---:B------:R-:W-:Y:S01]  /*0d10*/  DFMA R22, R8.reuse, R24, -R14 ;  /* 0x000000180816722b */ /* 0x040fe2000000080e */
[----:B------:R-:W-:Y:S01]  /*0d20*/  UMOV UR5, 0x43300000 ;  /* 0x4330000000057882 */ /* 0x000fe20000000000 */
[----:B------:R-:W-:-:S04]  /*0d30*/  DFMA R18, R8, R18, R20 ;  /* 0x000000120812722b */ /* 0x000fc80000000014 */
[----:B------:R-:W-:Y:S02]  /*0d40*/  DADD R20, R10, R16 ;  /* 0x000000000a147229 */ /* 0x000fe40000000010 */
[----:B------:R-:W-:-:S06]  /*0d50*/  DFMA R22, R12, R24, R22 ;  /* 0x000000180c16722b */ /* 0x000fcc0000000016 */
[----:B------:R-:W-:Y:S02]  /*0d60*/  DMUL R24, R20, R14 ;  /* 0x0000000e14187228 */ /* 0x000fe40000000000 */
[----:B------:R-:W-:Y:S02]  /*0d70*/  DFMA R18, R8, R18, R22 ;  /* 0x000000120812722b */ /* 0x000fe40000000016 */
[----:B------:R-:W-:-:S04]  /*0d80*/  DADD R22, R10, -R20 ;  /* 0x000000000a167229 */ /* 0x000fc80000000814 */
[----:B------:R-:W-:-:S04]  /*0d90*/  DFMA R10, R20, R14, -R24 ;  /* 0x0000000e140a722b */ /* 0x000fc80000000818 */
[----:B------:R-:W-:-:S04]  /*0da0*/  DADD R22, R16, R22 ;  /* 0x0000000010167229 */ /* 0x000fc80000000016 */
[----:B------:R-:W-:-:S08]  /*0db0*/  DFMA R10, R20, R18, R10 ;  /* 0x00000012140a722b */ /* 0x000fd0000000000a */
[----:B------:R-:W-:-:S08]  /*0dc0*/  DFMA R22, R22, R14, R10 ;  /* 0x0000000e1616722b */ /* 0x000fd0000000000a */
[----:B------:R-:W-:-:S08]  /*0dd0*/  DADD R14, R24, R22 ;  /* 0x00000000180e7229 */ /* 0x000fd00000000016 */
[--C-:B------:R-:W-:Y:S02]  /*0de0*/  DADD R10, R8, R14.reuse ;  /* 0x00000000080a7229 */ /* 0x100fe4000000000e */
[----:B------:R-:W-:-:S06]  /*0df0*/  DADD R24, R24, -R14 ;  /* 0x0000000018187229 */ /* 0x000fcc000000080e */
[----:B------:R-:W-:Y:S02]  /*0e00*/  DADD R8, R8, -R10 ;  /* 0x0000000008087229 */ /* 0x000fe4000000080a */
[----:B------:R-:W-:-:S06]  /*0e10*/  DADD R24, R22, R24 ;  /* 0x0000000016187229 */ /* 0x000fcc0000000018 */
[----:B------:R-:W-:-:S08]  /*0e20*/  DADD R8, R14, R8 ;  /* 0x000000000e087229 */ /* 0x000fd00000000008 */
[----:B------:R-:W-:-:S08]  /*0e30*/  DADD R8, R24, R8 ;  /* 0x0000000018087229 */ /* 0x000fd00000000008 */
[----:B------:R-:W-:Y:S01]  /*0e40*/  DADD R12, R12, R8 ;  /* 0x000000000c0c7229 */ /* 0x000fe20000000008 */
[----:B------:R-:W-:Y:S01]  /*0e50*/  LOP3.LUT R8, R6, 0x80000000, RZ, 0x3c, !PT ;  /* 0x8000000006087812 */ /* 0x000fe200078e3cff */
[----:B------:R-:W-:-:S06]  /*0e60*/  IMAD.MOV.U32 R9, RZ, RZ, 0x43300000 ;  /* 0x43300000ff097424 */ /* 0x000fcc00078e00ff */
[----:B------:R-:W-:Y:S02]  /*0e70*/  DADD R14, R10, R12 ;  /* 0x000000000a0e7229 */ /* 0x000fe4000000000c */
[----:B------:R-:W-:Y:S01]  /*0e80*/  DADD R8, R8, -UR4 ;  /* 0x8000000408087e29 */ /* 0x000fe20008000000 */
[----:B------:R-:W-:Y:S01]  /*0e90*/  UMOV UR4, 0xfefa39ef ;  /* 0xfefa39ef00047882 */ /* 0x000fe20000000000 */
[----:B------:R-:W-:-:S04]  /*0ea0*/  UMOV UR5, 0x3fe62e42 ;  /* 0x3fe62e4200057882 */ /* 0x000fc80000000000 */
[--C-:B------:R-:W-:Y:S02]  /*0eb0*/  DADD R10, R10, -R14.reuse ;  /* 0x000000000a0a7229 */ /* 0x100fe4000000080e */
[----:B------:R-:W-:-:S06]  /*0ec0*/  DFMA R6, R8, UR4, R14 ;  /* 0x0000000408067c2b */ /* 0x000fcc000800000e */
[----:B------:R-:W-:Y:S02]  /*0ed0*/  DADD R10, R12, R10 ;  /* 0x000000000c0a7229 */ /* 0x000fe4000000000a */
[----:B------:R-:W-:-:S08]  /*0ee0*/  DFMA R16, R8, -UR4, R6 ;  /* 0x8000000408107c2b */ /* 0x000fd00008000006 */
[----:B------:R-:W-:-:S08]  /*0ef0*/  DADD R16, -R14, R16 ;  /* 0x000000000e107229 */ /* 0x000fd00000000110 */
[----:B------:R-:W-:-:S08]  /*0f00*/  DADD R10, R10, -R16 ;  /* 0x000000000a0a7229 */ /* 0x000fd00000000810 */
[----:B------:R-:W-:-:S08]  /*0f10*/  DFMA R10, R8, UR8, R10 ;  /* 0x00000008080a7c2b */ /* 0x000fd0000800000a */
[----:B------:R-:W-:-:S08]  /*0f20*/  DADD R8, R6, R10 ;  /* 0x0000000006087229 */ /* 0x000fd0000000000a */
[----:B------:R-:W-:Y:S02]  /*0f30*/  DADD R12, R6, -R8 ;  /* 0x00000000060c7229 */ /* 0x000fe40000000808 */
[----:B------:R-:W-:-:S06]  /*0f40*/  DMUL R6, R8, 2 ;  /* 0x4000000008067828 */ /* 0x000fcc0000000000 */
[----:B------:R-:W-:Y:S02]  /*0f50*/  DADD R12, R10, R12 ;  /* 0x000000000a0c7229 */ /* 0x000fe4000000000c */
[----:B------:R-:W-:Y:S01]  /*0f60*/  DFMA R8, R8, 2, -R6 ;  /* 0x400000000808782b */ /* 0x000fe20000000806 */
[----:B------:R-:W-:Y:S01]  /*0f70*/  MOV R10, 0x652b82fe ;  /* 0x652b82fe000a7802 */ /* 0x000fe20000000f00 */
[----:B------:R-:W-:-:S06]  /*0f80*/  IMAD.MOV.U32 R11, RZ, RZ, 0x3ff71547 ;  /* 0x3ff71547ff0b7424 */ /* 0x000fcc00078e00ff */
[----:B------:R-:W-:-:S08]  /*0f90*/  DFMA R12, R12, 2, R8 ;  /* 0x400000000c0c782b */ /* 0x000fd00000000008 */
[----:B------:R-:W-:-:S08]  /*0fa0*/  DADD R8, R6, R12 ;  /* 0x0000000006087229 */ /* 0x000fd0000000000c */
[----:B------:R-:W-:Y:S02]  /*0fb0*/  DFMA R10, R8, R10, 6.75539944105574400000e+15 ;  /* 0x43380000080a742b */ /* 0x000fe4000000000a */
[----:B------:R-:W-:Y:S01]  /*0fc0*/  FSETP.GEU.AND P0, PT, |R9|, 4.1917929649353027344, PT ;  /* 0x4086232b0900780b */ /* 0x000fe20003f0e200 */
[----:B------:R-:W-:-:S05]  /*0fd0*/  DADD R6, R6, -R8 ;  /* 0x0000000006067229 */ /* 0x000fca0000000808 */
[----:B------:R-:W-:-:S03]  /*0fe0*/  DADD R14, R10, -6.75539944105574400000e+15 ;  /* 0xc33800000a0e7429 */ /* 0x000fc60000000000 */
[----:B------:R-:W-:-:S05]  /*0ff0*/  DADD R12, R12, R6 ;  /* 0x000000000c0c7229 */ /* 0x000fca0000000006 */
[----:B------:R-:W-:Y:S01]  /*1000*/  DFMA R16, R14, -UR4, R8 ;  /* 0x800000040e107c2b */ /* 0x000fe20008000008 */
[----:B------:R-:W-:Y:S01]  /*1010*/  UMOV UR4, 0x3b39803f ;  /* 0x3b39803f00047882 */ /* 0x000fe20000000000 */
[----:B------:R-:W-:-:S06]  /*1020*/  UMOV UR5, 0x3c7abc9e ;  /* 0x3c7abc9e00057882 */ /* 0x000fcc0000000000 */
[----:B------:R-:W-:Y:S01]  /*1030*/  DFMA R14, R14, -UR4, R16 ;  /* 0x800000040e0e7c2b */ /* 0x000fe20008000010 */
[----:B------:R-:W-:Y:S01]  /*1040*/  UMOV UR4, 0x69ce2bdf ;  /* 0x69ce2bdf00047882 */ /* 0x000fe20000000000 */
[----:B------:R-:W-:Y:S01]  /*1050*/  IMAD.MOV.U32 R16, RZ, RZ, -0x35dec16 ;  /* 0xfca213eaff107424 */ /* 0x000fe200078e00ff */
[----:B------:R-:W-:Y:S01]  /*1060*/  UMOV UR5, 0x3e5ade15 ;  /* 0x3e5ade1500057882 */ /* 0x000fe20000000000 */
[----:B------:R-:W-:-:S06]  /*1070*/  IMAD.MOV.U32 R17, RZ, RZ, 0x3e928af3 ;  /* 0x3e928af3ff117424 */ /* 0x000fcc00078e00ff */
[----:B------:R-:W-:Y:S01]  /*1080*/  DFMA R16, R14, UR4, R16 ;  /* 0x000000040e107c2b */ /* 0x000fe20008000010 */
[----:B------:R-:W-:Y:S01]  /*1090*/  UMOV UR4, 0x62401315 ;  /* 0x6240131500047882 */ /* 0x000fe20000000000 */
[----:B------:R-:W-:-:S06]  /*10a0*/  UMOV UR5, 0x3ec71dee ;  /* 0x3ec71dee00057882 */ /* 0x000fcc0000000000 */
[----:B------:R-:W-:Y:S01]  /*10b0*/  DFMA R16, R14, R16, UR4 ;  /* 0x000000040e107e2b */ /* 0x000fe20008000010 */
        /* <DEDUP_REMOVED lines=20> */
[----:B------:R-:W-:-:S08]  /*1200*/  DFMA R16, R14, R16, UR4 ;  /* 0x000000040e107e2b */ /* 0x000fd00008000010 */
[----:B------:R-:W-:-:S08]  /*1210*/  DFMA R16, R14, R16, 1 ;  /* 0x3ff000000e10742b */ /* 0x000fd00000000010 */
[----:B------:R-:W-:-:S10]  /*1220*/  DFMA R14, R14, R16, 1 ;  /* 0x3ff000000e0e742b */ /* 0x000fd40000000010 */
[----:B------:R-:W-:Y:S01]  /*1230*/  LEA R7, R10, R15, 0x14 ;  /* 0x0000000f0a077211 */ /* 0x000fe200078ea0ff */
[----:B------:R-:W-:Y:S01]  /*1240*/  IMAD.MOV.U32 R6, RZ, RZ, R14 ;  /* 0x000000ffff067224 */ /* 0x000fe200078e000e */
[----:B------:R-:W-:Y:S06]  /*1250*/  @!P0 BRA `(.L_x_9) ;  /* 0x0000000000308947 */ /* 0x000fec0003800000 */
[----:B------:R-:W-:Y:S01]  /*1260*/  FSETP.GEU.AND P1, PT, |R9|, 4.2275390625, PT ;  /* 0x408748000900780b */ /* 0x000fe20003f2e200 */
[C---:B------:R-:W-:Y:S02]  /*1270*/  DADD R16, R8.reuse, +INF ;  /* 0x7ff0000008107429 */ /* 0x040fe40000000000 */
[----:B------:R-:W-:-:S08]  /*1280*/  DSETP.GEU.AND P0, PT, R8, RZ, PT ;  /* 0x000000ff0800722a */ /* 0x000fd00003f0e000 */
[----:B------:R-:W-:Y:S02]  /*1290*/  FSEL R7, R17, RZ, P0 ;  /* 0x000000ff11077208 */ /* 0x000fe40000000000 */
[----:B------:R-:W-:-:S04]  /*12a0*/  @!P1 LEA.HI R6, R10, R10, RZ, 0x1 ;  /* 0x0000000a0a069211 */ /* 0x000fc800078f08ff */
[----:B------:R-:W-:Y:S02]  /*12b0*/  @!P1 SHF.R.S32.HI R9, RZ, 0x1, R6 ;  /* 0x00000001ff099819 */ /* 0x000fe40000011406 */
[----:B------:R-:W-:-:S03]  /*12c0*/  FSEL R6, R16, RZ, P0 ;  /* 0x000000ff10067208 */ /* 0x000fc60000000000 */
[----:B------:R-:W-:Y:S02]  /*12d0*/  @!P1 IMAD.IADD R8, R10, 0x1, -R9 ;  /* 0x000000010a089824 */ /* 0x000fe400078e0a09 */
[----:B------:R-:W-:-:S03]  /*12e0*/  @!P1 IMAD R15, R9, 0x100000, R15 ;  /* 0x00100000090f9824 */ /* 0x000fc600078e020f */
[----:B------:R-:W-:Y:S02]  /*12f0*/  @!P1 LEA R9, R8, 0x3ff00000, 0x14 ;  /* 0x3ff0000008099811 */ /* 0x000fe400078ea0ff */
[----:B------:R-:W-:-:S06]  /*1300*/  @!P1 MOV R8, RZ ;  /* 0x000000ff00089202 */ /* 0x000fcc0000000f00 */
[----:B------:R-:W-:-:S11]  /*1310*/  @!P1 DMUL R6, R14, R8 ;  /* 0x000000080e069228 */ /* 0x000fd60000000000 */
.L_x_9:
[----:B------:R-:W-:Y:S02]  /*1320*/  DFMA R12, R12, R6, R6 ;  /* 0x000000060c0c722b */ /* 0x000fe40000000006 */
[----:B------:R-:W-:-:S08]  /*1330*/  DSETP.NEU.AND P0, PT, |R6|, +INF , PT ;  /* 0x7ff000000600742a */ /* 0x000fd00003f0d200 */
[----:B------:R-:W-:Y:S01]  /*1340*/  FSEL R14, R6, R12, !P0 ;  /* 0x0000000c060e7208 */ /* 0x000fe20004000000 */
[----:B------:R-:W-:Y:S01]  /*1350*/  IMAD.MOV.U32 R6, RZ, RZ, R0 ;  /* 0x000000ffff067224 */ /* 0x000fe200078e0000 */
[----:B------:R-:W-:Y:S01]  /*1360*/  FSEL R15, R7, R13, !P0 ;  /* 0x0000000d070f7208 */ /* 0x000fe20004000000 */
[----:B------:R-:W-:-:S04]  /*1370*/  IMAD.MOV.U32 R7, RZ, RZ, 0x0 ;  /* 0x00000000ff077424 */ /* 0x000fc800078e00ff */
[----:B------:R-:W-:Y:S05]  /*1380*/  RET.REL.NODEC R6 `(_Z12eliminar_tntPcPiS0_) ;  /* 0xffffffec061c7950 */ /* 0x000fea0003c3ffff */
.L_x_10:
        /* <DEDUP_REMOVED lines=15> */
.L_x_42:


//--------------------- .text._Z14eliminar_bombaPcPiS0_i --------------------------
	.section	.text._Z14eliminar_bombaPcPiS0_i,"ax",@progbits
	.align	128
        .global         _Z14eliminar_bombaPcPiS0_i
        .type           _Z14eliminar_bombaPcPiS0_i,@function
        .size           _Z14eliminar_bombaPcPiS0_i,(.L_x_45 - _Z14eliminar_bombaPcPiS0_i)
        .other          _Z14eliminar_bombaPcPiS0_i,@"STO_CUDA_ENTRY STV_DEFAULT"
_Z14eliminar_bombaPcPiS0_i:
.text._Z14eliminar_bombaPcPiS0_i:
[----:B------:R-:W-:Y:S01]  /*0000*/  LDC R1, c[0x0][0x37c] ;  /* 0x0000df00ff017b82 */ /* 0x000fe20000000800 */
[----:B------:R-:W0:Y:S01]  /*0010*/  S2R R5, SR_TID.Y ;  /* 0x0000000000057919 */ /* 0x000e220000002200 */
[----:B------:R-:W1:Y:S01]  /*0020*/  LDCU UR5, c[0x0][0x398] ;  /* 0x00007300ff0577ac */ /* 0x000e620008000800 */
[----:B------:R-:W0:Y:S01]  /*0030*/  S2R R4, SR_TID.X ;  /* 0x0000000000047919 */ /* 0x000e220000002100 */
[----:B------:R-:W0:Y:S01]  /*0040*/  LDCU UR4, c[0x0][0x360] ;  /* 0x00006c00ff0477ac */ /* 0x000e220008000800 */
[----:B------:R-:W2:Y:S01]  /*0050*/  LDCU.64 UR6, c[0x0][0x358] ;  /* 0x00006b00ff0677ac */ /* 0x000ea20008000a00 */
[----:B-1----:R-:W-:Y:S01]  /*0060*/  UISETP.NE.AND UP0, UPT, UR5, URZ, UPT ;  /* 0x000000ff0500728c */ /* 0x002fe2000bf05270 */
[----:B0-----:R-:W-:-:S04]  /*0070*/  IMAD R0, R5, UR4, R4 ;  /* 0x0000000405007c24 */ /* 0x001fc8000f8e0204 */
[----:B------:R-:W-:-:S04]  /*0080*/  IMAD.SHL.U32 R0, R0, 0x2, RZ ;  /* 0x0000000200007824 */ /* 0x000fc800078e00ff */
[----:B--2---:R-:W-:Y:S05]  /*0090*/  BRA.U UP0, `(.L_x_11) ;  /* 0x0000000100547547 */ /* 0x004fea000b800000 */
[----:B------:R-:W0:Y:S02]  /*00a0*/  LDC.64 R2, c[0x0][0x388] ;  /* 0x0000e200ff027b82 */ /* 0x000e240000000a00 */
[----:B0-----:R-:W2:Y:S02]  /*00b0*/  LDG.E R2, desc[UR6][R2.64+0x4] ;  /* 0x0000040602027981 */ /* 0x001ea4000c1e1900 */
[----:B--2---:R-:W-:-:S13]  /*00c0*/  ISETP.NE.AND P0, PT, R5, R2, PT ;  /* 0x000000020500720c */ /* 0x004fda0003f05270 */
[----:B------:R-:W-:Y:S05]  /*00d0*/  @P0 EXIT ;  /* 0x000000000000094d */ /* 0x000fea0003800000 */
[----:B------:R-:W0:Y:S01]  /*00e0*/  S2R R2, SR_LANEID ;  /* 0x0000000000027919 */ /* 0x000e220000000000 */
[----:B------:R-:W1:Y:S01]  /*00f0*/  LDCU.64 UR4, c[0x0][0x390] ;  /* 0x00007200ff0477ac */ /* 0x000e620008000a00 */
[----:B------:R-:W2:Y:S01]  /*0100*/  LDCU.64 UR10, c[0x0][0x380] ;  /* 0x00007000ff0a77ac */ /* 0x000ea20008000a00 */
[----:B------:R-:W-:Y:S02]  /*0110*/  VOTEU.ANY UR8, UPT, PT ;  /* 0x0000000000087886 */ /* 0x000fe400038e0100 */
[----:B------:R-:W-:Y:S02]  /*0120*/  UFLO.U32 UR9, UR8 ;  /* 0x00000008000972bd */ /* 0x000fe400080e0000 */
[----:B------:R-:W3:Y:S01]  /*0130*/  POPC R7, UR8 ;  /* 0x0000000800077d09 */ /* 0x000ee20008000000 */
[----:B-1----:R-:W-:-:S04]  /*0140*/  UIADD3 UR4, UP0, UPT, UR4, 0x4, URZ ;  /* 0x0000000404047890 */ /* 0x002fc8000ff1e0ff */
[----:B------:R-:W-:Y:S02]  /*0150*/  UIADD3.X UR5, UPT, UPT, URZ, UR5, URZ, UP0, !UPT ;  /* 0x00000005ff057290 */ /* 0x000fe400087fe4ff */
[----:B------:R-:W-:-:S04]  /*0160*/  IMAD.U32 R4, RZ, RZ, UR4 ;  /* 0x00000004ff047e24 */ /* 0x000fc8000f8e00ff */
[----:B------:R-:W-:Y:S01]  /*0170*/  IMAD.U32 R5, RZ, RZ, UR5 ;  /* 0x00000005ff057e24 */ /* 0x000fe2000f8e00ff */
[----:B0-----:R-:W-:Y:S02]  /*0180*/  ISETP.EQ.U32.AND P0, PT, R2, UR9, PT ;  /* 0x0000000902007c0c */ /* 0x001fe4000bf02070 */
[----:B--2---:R-:W-:Y:S01]  /*0190*/  IADD3 R2, P1, PT, R0, UR10, RZ ;  /* 0x0000000a00027c10 */ /* 0x004fe2000ff3e0ff */
[----:B------:R-:W-:-:S03]  /*01a0*/  IMAD.MOV.U32 R0, RZ, RZ, 0x30 ;  /* 0x00000030ff007424 */ /* 0x000fc600078e00ff */
[----:B------:R-:W-:-:S05]  /*01b0*/  IADD3.X R3, PT, PT, RZ, UR11, RZ, P1, !PT ;  /* 0x0000000bff037c10 */ /* 0x000fca0008ffe4ff */
[----:B------:R-:W-:Y:S04]  /*01c0*/  STG.E.U8 desc[UR6][R2.64], R0 ;  /* 0x0000000002007986 */ /* 0x000fe8000c101106 */
[----:B---3--:R-:W-:Y:S01]  /*01d0*/  @P0 REDG.E.ADD.STRONG.GPU desc[UR6][R4.64], R7 ;  /* 0x000000070400098e */ /* 0x008fe2000c12e106 */
[----:B------:R-:W-:Y:S05]  /*01e0*/  EXIT ;  /* 0x000000000000794d */ /* 0x000fea0003800000 */
.L_x_11:
[----:B------:R-:W0:Y:S02]  /*01f0*/  LDC.64 R2, c[0x0][0x388] ;  /* 0x0000e200ff027b82 */ /* 0x000e240000000a00 */
[----:B0-----:R-:W2:Y:S02]  /*0200*/  LDG.E R2, desc[UR6][R2.64] ;  /* 0x0000000602027981 */ /* 0x001ea4000c1e1900 */
[----:B--2---:R-:W-:-:S13]  /*0210*/  ISETP.NE.AND P0, PT, R4, R2, PT ;  /* 0x000000020400720c */ /* 0x004fda0003f05270 */
[----:B------:R-:W-:Y:S05]  /*0220*/  @P0 EXIT ;  /* 0x000000000000094d */ /* 0x000fea0003800000 */
[----:B------:R-:W0:Y:S01]  /*0230*/  LDCU.64 UR4, c[0x0][0x390] ;  /* 0x00007200ff0477ac */ /* 0x000e220008000a00 */
[----:B------:R-:W-:Y:S01]  /*0240*/  HFMA2 R3, -RZ, RZ, 0, 2.86102294921875e-06 ;  /* 0x00000030ff037431 */ /* 0x000fe200000001ff */
[----:B------:R-:W-:Y:S01]  /*0250*/  MOV R7, 0x1 ;  /* 0x0000000100077802 */ /* 0x000fe20000000f00 */
[----:B------:R-:W1:Y:S01]  /*0260*/  LDCU.64 UR8, c[0x0][0x380] ;  /* 0x00007000ff0877ac */ /* 0x000e620008000a00 */
[----:B0-----:R-:W-:Y:S01]  /*0270*/  UIADD3 UR4, UP0, UPT, UR4, 0x4, URZ ;  /* 0x0000000404047890 */ /* 0x001fe2000ff1e0ff */
[----:B-1----:R-:W-:-:S03]  /*0280*/  IADD3 R2, P0, PT, R0, UR8, RZ ;  /* 0x0000000800027c10 */ /* 0x002fc6000ff1e0ff */
[----:B------:R-:W-:Y:S01]  /*0290*/  UIADD3.X UR5, UPT, UPT, URZ, UR5, URZ, UP0, !UPT ;  /* 0x00000005ff057290 */ /* 0x000fe200087fe4ff */
[----:B------:R-:W-:Y:S02]  /*02a0*/  PRMT R0, R3, 0x7610, R0 ;  /* 0x0000761003007816 */ /* 0x000fe40000000000 */
[----:B------:R-:W-:Y:S01]  /*02b0*/  MOV R4, UR4 ;  /* 0x0000000400047c02 */ /* 0x000fe20008000f00 */
[----:B------:R-:W-:Y:S02]  /*02c0*/  IMAD.X R3, RZ, RZ, UR9, P0 ;  /* 0x00000009ff037e24 */ /* 0x000fe400080e06ff */
[----:B------:R-:W-:-:S03]  /*02d0*/  IMAD.U32 R5, RZ, RZ, UR5 ;  /* 0x00000005ff057e24 */ /* 0x000fc6000f8e00ff */
[----:B------:R-:W-:Y:S04]  /*02e0*/  STG.E.U8 desc[UR6][R2.64], R0 ;  /* 0x0000000002007986 */ /* 0x000fe8000c101106 */
[----:B------:R-:W-:Y:S01]  /*02f0*/  REDG.E.ADD.STRONG.GPU desc[UR6][R4.64], R7 ;  /* 0x000000070400798e */ /* 0x000fe2000c12e106 */
[----:B------:R-:W-:Y:S05]  /*0300*/  EXIT ;  /* 0x000000000000794d */ /* 0x000fea0003800000 */
.L_x_12:
        /* <DEDUP_REMOVED lines=15> */
.L_x_45:


//--------------------- .text._Z15eliminar_fichasPcPiS0_P17curandStateXORWOW --------------------------
	.section	.text._Z15eliminar_fichasPcPiS0_P17curandStateXORWOW,"ax",@progbits
	.align	128
        .global         _Z15eliminar_fichasPcPiS0_P17curandStateXORWOW
        .type           _Z15eliminar_fichasPcPiS0_P17curandStateXORWOW,@function
        .size           _Z15eliminar_fichasPcPiS0_P17curandStateXORWOW,(.L_x_46 - _Z15eliminar_fichasPcPiS0_P17curandStateXORWOW)
        .other          _Z15eliminar_fichasPcPiS0_P17curandStateXORWOW,@"STO_CUDA_ENTRY STV_DEFAULT"
_Z15eliminar_fichasPcPiS0_P17curandStateXORWOW:
.text._Z15eliminar_fichasPcPiS0_P17curandStateXORWOW:
[----:B------:R-:W-:Y:S08]  /*0000*/  LDC R1, c[0x0][0x37c] ;  /* 0x0000df00ff017b82 */ /* 0x000ff00000000800 */
[----:B------:R-:W0:Y:S01]  /*0010*/  LDC.64 R2, c[0x0][0x388] ;  /* 0x0000e200ff027b82 */ /* 0x000e220000000a00 */
[----:B------:R-:W0:Y:S01]  /*0020*/  LDCU.64 UR8, c[0x0][0x358] ;  /* 0x00006b00ff0877ac */ /* 0x000e220008000a00 */
[----:B------:R-:W1:Y:S01]  /*0030*/  S2R R0, SR_TID.X ;  /* 0x0000000000007919 */ /* 0x000e620000002100 */
[----:B------:R-:W2:Y:S05]  /*0040*/  S2R R9, SR_TID.Y ;  /* 0x0000000000097919 */ /* 0x000eaa0000002200 */
[----:B------:R-:W1:Y:S08]  /*0050*/  LDC R13, c[0x0][0x360] ;  /* 0x0000d800ff0d7b82 */ /* 0x000e700000000800 */
[----:B------:R-:W1:Y:S01]  /*0060*/  S2UR UR4, SR_CTAID.X ;  /* 0x00000000000479c3 */ /* 0x000e620000002500 */
[----:B0-----:R-:W3:Y:S07]  /*0070*/  LDG.E R6, desc[UR8][R2.64+0x4] ;  /* 0x0000040802067981 */ /* 0x001eee000c1e1900 */
[----:B------:R-:W2:Y:S01]  /*0080*/  S2UR UR5, SR_CTAID.Y ;  /* 0x00000000000579c3 */ /* 0x000ea20000002600 */
[----:B------:R0:W3:Y:S01]  /*0090*/  LDG.E R7, desc[UR8][R2.64] ;  /* 0x0000000802077981 */ /* 0x0000e2000c1e1900 */
[----:B------:R-:W-:-:S06]  /*00a0*/  IMAD.MOV.U32 R16, RZ, RZ, 0x30 ;  /* 0x00000030ff107424 */ /* 0x000fcc00078e00ff */
[----:B------:R-:W2:Y:S01]  /*00b0*/  LDC R12, c[0x0][0x364] ;  /* 0x0000d900ff0c7b82 */ /* 0x000ea20000000800 */
[----:B-1----:R-:W-:-:S07]  /*00c0*/  IMAD R8, R13, UR4, R0 ;  /* 0x000000040d087c24 */ /* 0x002fce000f8e0200 */
[----:B------:R-:W0:Y:S01]  /*00d0*/  LDC.64 R4, c[0x0][0x380] ;  /* 0x0000e000ff047b82 */ /* 0x000e220000000a00 */
[----:B--2---:R-:W-:-:S04]  /*00e0*/  IMAD R9, R12, UR5, R9 ;  /* 0x000000050c097c24 */ /* 0x004fc8000f8e0209 */
[----:B------:R-:W-:-:S04]  /*00f0*/  IMAD R18, R9, R13, R8 ;  /* 0x0000000d09127224 */ /* 0x000fc800078e0208 */
[----:B------:R-:W-:-:S05]  /*0100*/  IMAD.SHL.U32 R11, R18, 0x2, RZ ;  /* 0x00000002120b7824 */ /* 0x000fca00078e00ff */
[----:B0-----:R-:W-:-:S04]  /*0110*/  IADD3 R2, P2, PT, R11, R4, RZ ;  /* 0x000000040b027210 */ /* 0x001fc80007f5e0ff */
[----:B------:R-:W-:Y:S01]  /*0120*/  LEA.HI.X.SX32 R3, R11, R5, 0x1, P2 ;  /* 0x000000050b037211 */ /* 0x000fe200010f0eff */
[----:B------:R-:W-:Y:S01]  /*0130*/  BSSY.RECONVERGENT B0, `(.L_x_13) ;  /* 0x0000014000007945 */ /* 0x000fe20003800200 */
[----:B---3--:R-:W-:-:S04]  /*0140*/  IMAD R6, R6, R13, R7 ;  /* 0x0000000d06067224 */ /* 0x008fc800078e0207 */
[----:B------:R-:W-:Y:S02]  /*0150*/  IMAD.SHL.U32 R10, R6, 0x2, RZ ;  /* 0x00000002060a7824 */ /* 0x000fe400078e00ff */
[----:B------:R-:W0:Y:S03]  /*0160*/  LDC.64 R6, c[0x0][0x390] ;  /* 0x0000e400ff067b82 */ /* 0x000e260000000a00 */
[----:B------:R-:W-:Y:S02]  /*0170*/  ISETP.NE.AND P0, PT, R11, R10, PT ;  /* 0x0000000a0b00720c */ /* 0x000fe40003f05270 */
[----:B------:R-:W-:-:S04]  /*0180*/  IADD3 R14, P1, PT, R10, R4, RZ ;  /* 0x000000040a0e7210 */ /* 0x000fc80007f3e0ff */
[----:B------:R-:W-:-:S05]  /*0190*/  LEA.HI.X.SX32 R15, R10, R5, 0x1, P1 ;  /* 0x000000050a0f7211 */ /* 0x000fca00008f0eff */
[----:B------:R1:W5:Y:S04]  /*01a0*/  LDG.E.U8 R14, desc[UR8][R14.64] ;  /* 0x000000080e0e7981 */ /* 0x000368000c1e1100 */
[----:B------:R1:W-:Y:S01]  /*01b0*/  @!P0 STG.E.U8 desc[UR8][R2.64], R16 ;  /* 0x0000001002008986 */ /* 0x0003e2000c101108 */
[----:B------:R-:W-:Y:S05]  /*01c0*/  @!P0 BRA `(.L_x_14) ;  /* 0x0000000000288947 */ /* 0x000fea0003800000 */
[----:B-1----:R-:W2:Y:S02]  /*01d0*/  LDG.E.U8 R15, desc[UR8][R2.64] ;  /* 0x00000008020f7981 */ /* 0x002ea4000c1e1100 */
[----:B--2--5:R-:W-:-:S13]  /*01e0*/  ISETP.NE.AND P0, PT, R15, R14, PT ;  /* 0x0000000e0f00720c */ /* 0x024fda0003f05270 */
[----:B------:R-:W-:Y:S05]  /*01f0*/  @P0 BRA `(.L_x_14) ;  /* 0x00000000001c0947 */ /* 0x000fea0003800000 */
[----:B------:R-:W1:Y:S01]  /*0200*/  S2R R19, SR_LANEID ;  /* 0x0000000000137919 */ /* 0x000e620000000000 */
[----:B------:R-:W2:Y:S01]  /*0210*/  LDC.64 R16, c[0x0][0x390] ;  /* 0x0000e400ff107b82 */ /* 0x000ea20000000a00 */
[----:B------:R-:W-:Y:S02]  /*0220*/  VOTEU.ANY UR4, UPT, PT ;  /* 0x0000000000047886 */ /* 0x000fe400038e0100 */
[----:B------:R-:W-:Y:S02]  /*0230*/  UFLO.U32 UR5, UR4 ;  /* 0x00000004000572bd */ /* 0x000fe400080e0000 */
[----:B------:R-:W2:Y:S04]  /*0240*/  POPC R15, UR4 ;  /* 0x00000004000f7d09 */ /* 0x000ea80008000000 */
[----:B-1----:R-:W-:-:S13]  /*0250*/  ISETP.EQ.U32.AND P0, PT, R19, UR5, PT ;  /* 0x0000000513007c0c */ /* 0x002fda000bf02070 */
[----:B--2---:R2:W-:Y:S02]  /*0260*/  @P0 REDG.E.ADD.STRONG.GPU desc[UR8][R16.64], R15 ;  /* 0x0000000f1000098e */ /* 0x0045e4000c12e108 */
.L_x_14:
[----:B------:R-:W-:Y:S05]  /*0270*/  BSYNC.RECONVERGENT B0 ;  /* 0x0000000000007941 */ /* 0x000fea0003800200 */
.L_x_13:
[----:B------:R-:W-:Y:S06]  /*0280*/  BAR.SYNC.DEFER_BLOCKING 0x0 ;  /* 0x0000000000007b1d */ /* 0x000fec0000010000 */
[----:B------:R-:W3:Y:S01]  /*0290*/  LDCU.64 UR6, c[0x0][0x390] ;  /* 0x00007200ff0677ac */ /* 0x000ee20008000a00 */
[----:B012---:R-:W2:Y:S01]  /*02a0*/  LDG.E R15, desc[UR8][R6.64] ;  /* 0x00000008060f7981 */ /* 0x007ea2000c1e1900 */
[----:B------:R-:W-:Y:S01]  /*02b0*/  VIADD R16, R8, 0x1 ;  /* 0x0000000108107836 */ /* 0x000fe20000000000 */
[----:B---3--:R-:W-:Y:S01]  /*02c0*/  UIADD3 UR5, UP0, UPT, UR6, 0x4, URZ ;  /* 0x0000000406057890 */ /* 0x008fe2000ff1e0ff */
[----:B------:R-:W-:Y:S01]  /*02d0*/  VIADD R17, R9, 0x1 ;  /* 0x0000000109117836 */ /* 0x000fe20000000000 */
[----:B-----5:R-:W-:Y:S01]  /*02e0*/  ISETP.NE.AND P2, PT, R14, 0x30, PT ;  /* 0x000000300e00780c */ /* 0x020fe20003f45270 */
[----:B------:R-:W-:Y:S01]  /*02f0*/  IMAD.IADD R19, R18, 0x1, -R13 ;  /* 0x0000000112137824 */ /* 0x000fe200078e0a0d */
[----:B------:R-:W-:Y:S01]  /*0300*/  ISETP.GE.U32.AND P0, PT, R16, R13, PT ;  /* 0x0000000d1000720c */ /* 0x000fe20003f06070 */
[----:B------:R-:W-:Y:S01]  /*0310*/  IMAD R13, R13, 0x2, R11 ;  /* 0x000000020d0d7824 */ /* 0x000fe200078e020b */
[----:B------:R-:W-:Y:S01]  /*0320*/  ISETP.GE.U32.AND P1, PT, R17, R12, PT ;  /* 0x0000000c1100720c */ /* 0x000fe20003f26070 */
[----:B------:R-:W-:Y:S01]  /*0330*/  UIADD3.X UR6, UPT, UPT, URZ, UR7, URZ, UP0, !UPT ;  /* 0x00000007ff067290 */ /* 0x000fe200087fe4ff */
[----:B------:R-:W-:-:S02]  /*0340*/  LEA R12, P4, R19, R4, 0x1 ;  /* 0x00000004130c7211 */ /* 0x000fc400078808ff */
[----:B------:R-:W-:Y:S02]  /*0350*/  IADD3 R4, P3, PT, R13, R4, RZ ;  /* 0x000000040d047210 */ /* 0x000fe40007f7e0ff */
[----:B------:R-:W-:Y:S01]  /*0360*/  PRMT R18, RZ, 0x7610, R18 ;  /* 0x00007610ff127816 */ /* 0x000fe20000000012 */
[--C-:B------:R-:W-:Y:S02]  /*0370*/  IMAD.X R13, RZ, RZ, R5.reuse, P4 ;  /* 0x000000ffff0d7224 */ /* 0x100fe400020e0605 */
[----:B------:R-:W-:Y:S01]  /*0380*/  IMAD.X R5, RZ, RZ, R5, P3 ;  /* 0x000000ffff057224 */ /* 0x000fe200018e0605 */
[----:B--2---:R0:W-:Y:S01]  /*0390*/  STG.E desc[UR8][R6.64+0x4], R15 ;  /* 0x0000040f06007986 */ /* 0x0041e2000c101908 */
[----:B------:R-:W-:-:S07]  /*03a0*/  IMAD.MOV.U32 R17, RZ, RZ, R15 ;  /* 0x000000ffff117224 */ /* 0x000fce00078e000f */
.L_x_23:
[----:B------:R1:W-:Y:S01]  /*03b0*/  STG.E desc[UR8][R6.64], R17 ;  /* 0x0000001106007986 */ /* 0x0003e2000c101908 */
[----:B------:R-:W-:Y:S06]  /*03c0*/  BAR.SYNC.DEFER_BLOCKING 0x0 ;  /* 0x0000000000007b1d */ /* 0x000fec0000010000 */
[----:B------:R-:W2:Y:S01]  /*03d0*/  LDG.E.U8 R19, desc[UR8][R2.64] ;  /* 0x0000000802137981 */ /* 0x000ea2000c1e1100 */
[----:B------:R-:W-:Y:S01]  /*03e0*/  BSSY.RECONVERGENT B0, `(.L_x_15) ;  /* 0x000002c000007945 */ /* 0x000fe20003800200 */
[----:B--2---:R-:W-:-:S13]  /*03f0*/  ISETP.NE.OR P3, PT, R19, R14, !P2 ;  /* 0x0000000e1300720c */ /* 0x004fda0005765670 */
[----:B-1----:R-:W-:Y:S05]  /*0400*/  @P3 BRA `(.L_x_16) ;  /* 0x0000000000a43947 */ /* 0x002fea0003800000 */
[----:B------:R-:W-:Y:S04]  /*0410*/  BSSY.RELIABLE B1, `(.L_x_17) ;  /* 0x000001b000017945 */ /* 0x000fe80003800100 */
[----:B------:R-:W-:Y:S05]  /*0420*/  @P0 BRA `(.L_x_18) ;  /* 0x00000000000c0947 */ /* 0x000fea0003800000 */
[----:B------:R-:W2:Y:S02]  /*0430*/  LDG.E.U8 R16, desc[UR8][R2.64+0x2] ;  /* 0x0000020802107981 */ /* 0x000ea4000c1e1100 */
[----:B--2---:R-:W-:-:S13]  /*0440*/  ISETP.NE.AND P3, PT, R16, 0x30, PT ;  /* 0x000000301000780c */ /* 0x004fda0003f65270 */
[----:B------:R-:W-:Y:S05]  /*0450*/  @!P3 BRA `(.L_x_19) ;  /* 0x000000000058b947 */ /* 0x000fea0003800000 */
.L_x_18:
[----:B------:R-:W-:-:S13]  /*0460*/  ISETP.GE.AND P3, PT, R8, 0x1, PT ;  /* 0x000000010800780c */ /* 0x000fda0003f66270 */
[----:B------:R-:W-:Y:S05]  /*0470*/  @!P3 BRA `(.L_x_20) ;  /* 0x00000000000cb947 */ /* 0x000fea0003800000 */
[----:B------:R-:W2:Y:S02]  /*0480*/  LDG.E.U8 R16, desc[UR8][R2.64+-0x2] ;  /* 0xfffffe0802107981 */ /* 0x000ea4000c1e1100 */
[----:B--2---:R-:W-:-:S13]  /*0490*/  ISETP.NE.AND P3, PT, R16, 0x30, PT ;  /* 0x000000301000780c */ /* 0x004fda0003f65270 */
[----:B------:R-:W-:Y:S05]  /*04a0*/  @!P3 BRA `(.L_x_19) ;  /* 0x000000000044b947 */ /* 0x000fea0003800000 */
.L_x_20:
[----:B------:R-:W-:Y:S05]  /*04b0*/  @P1 BRA `(.L_x_21) ;  /* 0x00000000000c1947 */ /* 0x000fea0003800000 */
[----:B------:R-:W2:Y:S02]  /*04c0*/  LDG.E.U8 R16, desc[UR8][R4.64] ;  /* 0x0000000804107981 */ /* 0x000ea4000c1e1100 */
[----:B--2---:R-:W-:-:S13]  /*04d0*/  ISETP.NE.AND P3, PT, R16, 0x30, PT ;  /* 0x000000301000780c */ /* 0x004fda0003f65270 */
[----:B------:R-:W-:Y:S05]  /*04e0*/  @!P3 BRA `(.L_x_19) ;  /* 0x000000000034b947 */ /* 0x000fea0003800000 */
.L_x_21:
[----:B------:R-:W-:-:S13]  /*04f0*/  ISETP.NE.AND P3, PT, R9, RZ, PT ;  /* 0x000000ff0900720c */ /* 0x000fda0003f65270 */
[----:B------:R-:W-:Y:S05]  /*0500*/  @!P3 BRA `(.L_x_22) ;  /* 0x00000000001cb947 */ /* 0x000fea0003800000 */
[----:B------:R-:W2:Y:S01]  /*0510*/  LDG.E.U8 R16, desc[UR8][R12.64] ;  /* 0x000000080c107981 */ /* 0x000ea2000c1e1100 */
[----:B------:R-:W-:Y:S02]  /*0520*/  LOP3.LUT P3, RZ, R18, 0xff, RZ, 0xc0, !PT ;  /* 0x000000ff12ff7812 */ /* 0x000fe4000786c0ff */
[----:B------:R-:W-:Y:S02]  /*0530*/  PRMT R18, RZ, 0x7610, R18 ;  /* 0x00007610ff127816 */ /* 0x000fe40000000012 */
[----:B--2---:R-:W-:-:S13]  /*0540*/  ISETP.NE.AND P4, PT, R16, 0x30, PT ;  /* 0x000000301000780c */ /* 0x004fda0003f85270 */
[----:B------:R-:W-:Y:S05]  /*0550*/  @!P3 BREAK.RELIABLE P4, B1 ;  /* 0x000000000001b942 */ /* 0x000fea0002000100 */
[----:B------:R-:W-:Y:S05]  /*0560*/  @!P3 BRA P4, `(.L_x_16) ;  /* 0x00000000004cb947 */ /* 0x000fea0002000000 */
[----:B------:R-:W-:Y:S05]  /*0570*/  BRA `(.L_x_19) ;  /* 0x0000000000107947 */ /* 0x000fea0003800000 */
.L_x_22:
[----:B------:R-:W-:Y:S02]  /*0580*/  LOP3.LUT P3, RZ, R18, 0xff, RZ, 0xc0, !PT ;  /* 0x000000ff12ff7812 */ /* 0x000fe4000786c0ff */
[----:B------:R-:W-:-:S11]  /*0590*/  PRMT R18, RZ, 0x7610, R18 ;  /* 0x00007610ff127816 */ /* 0x000fd60000000012 */
[----:B------:R-:W-:Y:S05]  /*05a0*/  @!P3 BREAK.RELIABLE B1 ;  /* 0x000000000001b942 */ /* 0x000fea0003800100 */
[----:B------:R-:W-:Y:S05]  /*05b0*/  @!P3 BRA `(.L_x_16) ;  /* 0x000000000038b947 */ /* 0x000fea0003800000 */
.L_x_19:
[----:B------:R-:W-:Y:S05]  /*05c0*/  BSYNC.RELIABLE B1 ;  /* 0x0000000000017941 */ /* 0x000fea0003800100 */
.L_x_17:
[----:B------:R-:W1:Y:S01]  /*05d0*/  S2R R16, SR_LANEID ;  /* 0x0000000000107919 */ /* 0x000e620000000000 */
[----:B------:R-:W-:Y:S01]  /*05e0*/  VOTEU.ANY UR4, UPT, PT ;  /* 0x0000000000047886 */ /* 0x000fe200038e0100 */
[----:B------:R-:W-:Y:S01]  /*05f0*/  MOV R17, UR6 ;  /* 0x0000000600117c02 */ /* 0x000fe20008000f00 */
[----:B------:R-:W-:Y:S02]  /*0600*/  UFLO.U32 UR7, UR4 ;  /* 0x00000004000772bd */ /* 0x000fe400080e0000 */
[----:B------:R-:W-:Y:S01]  /*0610*/  UPOPC UR4, UR4 ;  /* 0x00000004000472bf */ /* 0x000fe20008000000 */
[----:B------:R-:W-:-:S05]  /*0620*/  IMAD.MOV.U32 R18, RZ, RZ, 0x30 ;  /* 0x00000030ff127424 */ /* 0x000fca00078e00ff */
[----:B------:R-:W-:Y:S01]  /*0630*/  IMAD R19, RZ, RZ, -UR4 ;  /* 0x80000004ff137e24 */ /* 0x000fe2000f8e02ff */
[----:B-1----:R-:W-:Y:S01]  /*0640*/  ISETP.EQ.U32.AND P3, PT, R16, UR7, PT ;  /* 0x0000000710007c0c */ /* 0x002fe2000bf62070 */
[----:B------:R-:W-:-:S12]  /*0650*/  IMAD.U32 R16, RZ, RZ, UR5 ;  /* 0x00000005ff107e24 */ /* 0x000fd8000f8e00ff */
[----:B------:R1:W-:Y:S02]  /*0660*/  @P3 REDG.E.ADD.STRONG.GPU desc[UR8][R16.64], R19 ;  /* 0x000000131000398e */ /* 0x0003e4000c12e108 */
[----:B-1----:R-:W-:Y:S01]  /*0670*/  PRMT R17, R18, 0x7610, R17 ;  /* 0x0000761012117816 */ /* 0x002fe20000000011 */
[----:B------:R-:W-:-:S04]  /*0680*/  IMAD.MOV.U32 R18, RZ, RZ, 0x1 ;  /* 0x00000001ff127424 */ /* 0x000fc800078e00ff */
[----:B------:R1:W-:Y:S03]  /*0690*/  STG.E.U8 desc[UR8][R2.64], R17 ;  /* 0x0000001102007986 */ /* 0x0003e6000c101108 */
.L_x_16:
[----:B------:R-:W-:Y:S05]  /*06a0*/  BSYNC.RECONVERGENT B0 ;  /* 0x0000000000007941 */ /* 0x000fea0003800200 */
.L_x_15:
[----:B------:R-:W-:Y:S05]  /*06b0*/  WARPSYNC.ALL ;  /* 0x0000000000007948 */ /* 0x000fea0003800000 */
[----:B------:R-:W-:Y:S06]  /*06c0*/  BAR.SYNC.DEFER_BLOCKING 0x0 ;  /* 0x0000000000007b1d */ /* 0x000fec0000010000 */
[----:B------:R-:W2:Y:S04]  /*06d0*/  LDG.E R16, desc[UR8][R6.64] ;  /* 0x0000000806107981 */ /* 0x000ea8000c1e1900 */
[----:B-1----:R-:W2:Y:S02]  /*06e0*/  LDG.E R17, desc[UR8][R6.64+0x4] ;  /* 0x0000040806117981 */ /* 0x002ea4000c1e1900 */
[----:B--2---:R-:W-:-:S13]  /*06f0*/  ISETP.NE.AND P3, PT, R16, R17, PT ;  /* 0x000000111000720c */ /* 0x004fda0003f65270 */
[----:B------:R-:W-:Y:S05]  /*0700*/  @P3 BRA `(.L_x_23) ;  /* 0xfffffffc00283947 */ /* 0x000fea000383ffff */
[----:B------:R-:W-:-:S13]  /*0710*/  ISETP.NE.AND P0, PT, R11, R10, PT ;  /* 0x0000000a0b00720c */ /* 0x000fda0003f05270 */
[----:B------:R-:W-:Y:S05]  /*0720*/  @P0 EXIT ;  /* 0x000000000000094d */ /* 0x000fea0003800000 */
[----:B------:R-:W1:Y:S01]  /*0730*/  LDC.64 R4, c[0x0][0x390] ;  /* 0x0000e400ff047b82 */ /* 0x000e620000000a00 */
[----:B0-----:R-:W-:-:S04]  /*0740*/  IMAD.IADD R15, R15, 0x1, -R16 ;  /* 0x000000010f0f7824 */ /* 0x001fc800078e0a10 */
[C---:B------:R-:W-:Y:S01]  /*0750*/  VIADD R7, R15.reuse, 0x1 ;  /* 0x000000010f077836 */ /* 0x040fe20000000000 */
[----:B------:R-:W-:-:S04]  /*0760*/  ISETP.NE.AND P0, PT, R15, 0x5, PT ;  /* 0x000000050f00780c */ /* 0x000fc80003f05270 */
[----:B-1----:R0:W-:Y:S09]  /*0770*/  STG.E desc[UR8][R4.64+0x4], R7 ;  /* 0x0000040704007986 */ /* 0x0021f2000c101908 */
[----:B------:R-:W-:Y:S05]  /*0780*/  @!P0 BRA `(.L_x_24) ;  /* 0x0000000000cc8947 */ /* 0x000fea0003800000 */
[----:B------:R-:W-:-:S13]  /*0790*/  ISETP.NE.AND P0, PT, R15, 0x4, PT ;  /* 0x000000040f00780c */ /* 0x000fda0003f05270 */
[----:B------:R-:W-:Y:S05]  /*07a0*/  @P0 BRA `(.L_x_25) ;  /* 0x0000000000180947 */ /* 0x000fea0003800000 */
[----:B------:R-:W-:-:S05]  /*07b0*/  IMAD.MOV.U32 R6, RZ, RZ, 0x42 ;  /* 0x00000042ff067424 */ /* 0x000fca00078e00ff */
[----:B------:R-:W-:Y:S04]  /*07c0*/  STG.E.U8 desc[UR8][R2.64], R6 ;  /* 0x0000000602007986 */ /* 0x000fe8000c101108 */
[----:B------:R-:W0:Y:S02]  /*07d0*/  LDG.E R0, desc[UR8][R4.64+0x4] ;  /* 0x0000040804007981 */ /* 0x000e24000c1e1900 */
[----:B0-----:R-:W-:-:S05]  /*07e0*/  VIADD R7, R0, 0xffffffff ;  /* 0xffffffff00077836 */ /* 0x001fca0000000000 */
[----:B------:R-:W-:Y:S01]  /*07f0*/  STG.E desc[UR8][R4.64+0x4], R7 ;  /* 0x0000040704007986 */ /* 0x000fe2000c101908 */
[----:B------:R-:W-:Y:S05]  /*0800*/  EXIT ;  /* 0x000000000000794d */ /* 0x000fea0003800000 */
.L_x_25:
[----:B------:R-:W-:-:S13]  /*0810*/  ISETP.GE.AND P0, PT, R15, 0x6, PT ;  /* 0x000000060f00780c */ /* 0x000fda0003f06270 */
[----:B------:R-:W-:Y:S05]  /*0820*/  @!P0 EXIT ;  /* 0x000000000000894d */ /* 0x000fea0003800000 */
[----:B0-----:R-:W0:Y:S01]  /*0830*/  LDC.64 R6, c[0x0][0x398] ;  /* 0x0000e600ff067b82 */ /* 0x001e220000000a00 */
[----:B------:R-:W-:Y:S01]  /*0840*/  HFMA2 R9, -RZ, RZ, 0, 4.88758087158203125e-06 ;  /* 0x00000052ff097431 */ /* 0x000fe200000001ff */
[----:B------:R-:W1:Y:S04]  /*0850*/  LDCU UR4, c[0x3][0x50] ;  /* 0x00c00a00ff0477ac */ /* 0x000e680008000800 */
[----:B------:R2:W-:Y:S01]  /*0860*/  STG.E.U8 desc[UR8][R2.64], R9 ;  /* 0x0000000902007986 */ /* 0x0005e2000c101108 */
[----:B0-----:R-:W-:-:S05]  /*0870*/  IMAD.WIDE.U32 R6, R0, 0x30, R6 ;  /* 0x0000003000067825 */ /* 0x001fca00078e0006 */
[----:B------:R-:W3:Y:S04]  /*0880*/  LDG.E.64 R20, desc[UR8][R6.64] ;  /* 0x0000000806147981 */ /* 0x000ee8000c1e1b00 */
[----:B------:R-:W4:Y:S04]  /*0890*/  LDG.E.64 R12, desc[UR8][R6.64+0x10] ;  /* 0x00001008060c7981 */ /* 0x000f28000c1e1b00 */
[----:B------:R-:W5:Y:S04]  /*08a0*/  LDG.E.64 R14, desc[UR8][R6.64+0x8] ;  /* 0x00000808060e7981 */ /* 0x000f68000c1e1b00 */
[----:B------:R-:W5:Y:S04]  /*08b0*/  LDG.E.64 R10, desc[UR8][R6.64+0x18] ;  /* 0x00001808060a7981 */ /* 0x000f68000c1e1b00 */
[----:B--2---:R-:W2:Y:S04]  /*08c0*/  LDG.E.64 R8, desc[UR8][R6.64+0x28] ;  /* 0x0000280806087981 */ /* 0x004ea8000c1e1b00 */
[----:B------:R-:W2:Y:S01]  /*08d0*/  LDG.E R17, desc[UR8][R6.64+0x20] ;  /* 0x0000200806117981 */ /* 0x000ea2000c1e1900 */
[----:B------:R-:W-:Y:S01]  /*08e0*/  IMAD.MOV.U32 R23, RZ, RZ, 0x2f800000 ;  /* 0x2f800000ff177424 */ /* 0x000fe200078e00ff */
[----:B---3--:R-:W-:Y:S01]  /*08f0*/  SHF.R.U32.HI R0, RZ, 0x2, R21 ;  /* 0x00000002ff007819 */ /* 0x008fe20000011615 */
[----:B------:R-:W-:-:S03]  /*0900*/  VIADD R20, R20, 0x587c5 ;  /* 0x000587c514147836 */ /* 0x000fc60000000000 */
[----:B------:R-:W-:Y:S01]  /*0910*/  LOP3.LUT R0, R0, R21, RZ, 0x3c, !PT ;  /* 0x0000001500007212 */ /* 0x000fe200078e3cff */
[----:B----4-:R-:W-:Y:S01]  /*0920*/  IMAD.SHL.U32 R16, R13, 0x10, RZ ;  /* 0x000000100d107824 */ /* 0x010fe200078e00ff */
[----:B-1----:R-:W-:Y:S01]  /*0930*/  I2FP.F32.S32 R21, UR4 ;  /* 0x0000000400157c45 */ /* 0x002fe20008201400 */
[----:B------:R-:W-:Y:S02]  /*0940*/  IMAD.MOV.U32 R25, RZ, RZ, R12 ;  /* 0x000000ffff197224 */ /* 0x000fe400078e000c */
[----:B------:R-:W-:Y:S02]  /*0950*/  IMAD.SHL.U32 R18, R0, 0x2, RZ ;  /* 0x0000000200127824 */ /* 0x000fe400078e00ff */
[----:B-----5:R-:W-:-:S03]  /*0960*/  IMAD.MOV.U32 R24, RZ, RZ, R15 ;  /* 0x000000ffff187224 */ /* 0x020fc600078e000f */
[----:B------:R-:W-:Y:S01]  /*0970*/  LOP3.LUT R19, R13, R16, R18, 0x96, !PT ;  /* 0x000000100d137212 */ /* 0x000fe200078e9612 */
[----:B------:R-:W-:-:S03]  /*0980*/  IMAD.MOV.U32 R18, RZ, RZ, R13 ;  /* 0x000000ffff127224 */ /* 0x000fc600078e000d */
[----:B------:R-:W-:-:S05]  /*0990*/  LOP3.LUT R19, R19, R0, RZ, 0x3c, !PT ;  /* 0x0000000013137212 */ /* 0x000fca00078e3cff */
[----:B------:R-:W-:-:S05]  /*09a0*/  IMAD.IADD R0, R19, 0x1, R20 ;  /* 0x0000000113007824 */ /* 0x000fca00078e0214 */
[----:B------:R-:W-:-:S05]  /*09b0*/  I2FP.F32.U32 R0, R0 ;  /* 0x0000000000007245 */ /* 0x000fca0000201000 */
[----:B------:R-:W-:-:S04]  /*09c0*/  FFMA R0, R0, R23, 1.1641532182693481445e-10 ;  /* 0x2f00000000007423 */ /* 0x000fc80000000017 */
[----:B------:R-:W-:Y:S01]  /*09d0*/  FMUL R0, R0, R21 ;  /* 0x0000001500007220 */ /* 0x000fe20000400000 */
[----:B------:R-:W-:-:S05]  /*09e0*/  MOV R21, R14 ;  /* 0x0000000e00157202 */ /* 0x000fca0000000f00 */
[----:B------:R-:W0:Y:S02]  /*09f0*/  F2I.TRUNC.NTZ R0, R0 ;  /* 0x0000000000007305 */ /* 0x000e24000020f100 */
[----:B0-----:R-:W-:-:S05]  /*0a00*/  VIADD R23, R0, 0x1 ;  /* 0x0000000100177836 */ /* 0x001fca0000000000 */
[----:B------:R-:W-:Y:S04]  /*0a10*/  STG.E.U8 desc[UR8][R2.64+0x1], R23 ;  /* 0x0000011702007986 */ /* 0x000fe8000c101108 */
[----:B------:R-:W-:Y:S04]  /*0a20*/  STG.E.64 desc[UR8][R6.64], R20 ;  /* 0x0000001406007986 */ /* 0x000fe8000c101b08 */
[----:B------:R-:W-:Y:S04]  /*0a30*/  STG.E.64 desc[UR8][R6.64+0x8], R24 ;  /* 0x0000081806007986 */ /* 0x000fe8000c101b08 */
[----:B------:R-:W-:Y:S04]  /*0a40*/  STG.E.64 desc[UR8][R6.64+0x10], R18 ;  /* 0x0000101206007986 */ /* 0x000fe8000c101b08 */
[----:B------:R-:W-:Y:S04]  /*0a50*/  STG.E.64 desc[UR8][R6.64+0x18], R10 ;  /* 0x0000180a06007986 */ /* 0x000fe8000c101b08 */
[----:B--2---:R-:W-:Y:S04]  /*0a60*/  STG.E.64 desc[UR8][R6.64+0x28], R8 ;  /* 0x0000280806007986 */ /* 0x004fe8000c101b08 */
[----:B------:R-:W-:Y:S04]  /*0a70*/  STG.E desc[UR8][R6.64+0x20], R17 ;  /* 0x0000201106007986 */ /* 0x000fe8000c101908 */
[----:B------:R-:W2:Y:S02]  /*0a80*/  LDG.E R0, desc[UR8][R4.64+0x4] ;  /* 0x0000040804007981 */ /* 0x000ea4000c1e1900 */
[----:B--2---:R-:W-:-:S05]  /*0a90*/  VIADD R13, R0, 0xffffffff ;  /* 0xffffffff000d7836 */ /* 0x004fca0000000000 */
[----:B------:R-:W-:Y:S01]  /*0aa0*/  STG.E desc[UR8][R4.64+0x4], R13 ;  /* 0x0000040d04007986 */ /* 0x000fe2000c101908 */
[----:B------:R-:W-:Y:S05]  /*0ab0*/  EXIT ;  /* 0x000000000000794d */ /* 0x000fea0003800000 */
.L_x_24:
[----:B------:R-:W-:-:S05]  /*0ac0*/  IMAD.MOV.U32 R6, RZ, RZ, 0x54 ;  /* 0x00000054ff067424 */ /* 0x000fca00078e00ff */
[----:B------:R-:W-:Y:S04]  /*0ad0*/  STG.E.U8 desc[UR8][R2.64], R6 ;  /* 0x0000000602007986 */ /* 0x000fe8000c101108 */
[----:B------:R-:W0:Y:S02]  /*0ae0*/  LDG.E R0, desc[UR8][R4.64+0x4] ;  /* 0x0000040804007981 */ /* 0x000e24000c1e1900 */
[----:B0-----:R-:W-:-:S05]  /*0af0*/  VIADD R7, R0, 0xffffffff ;  /* 0xffffffff00077836 */ /* 0x001fca0000000000 */
[----:B------:R-:W-:Y:S01]  /*0b00*/  STG.E desc[UR8][R4.64+0x4], R7 ;  /* 0x0000040704007986 */ /* 0x000fe2000c101908 */
[----:B------:R-:W-:Y:S05]  /*0b10*/  EXIT ;  /* 0x000000000000794d */ /* 0x000fea0003800000 */
.L_x_26:
        /* <DEDUP_REMOVED lines=14> */
.L_x_46:


//--------------------- .text._Z12bajar_fichasPc  --------------------------
	.section	.text._Z12bajar_fichasPc,"ax",@progbits
	.align	128
        .global         _Z12bajar_fichasPc
        .type           _Z12bajar_fichasPc,@function
        .size           _Z12bajar_fichasPc,(.L_x_47 - _Z12bajar_fichasPc)
        .other          _Z12bajar_fichasPc,@"STO_CUDA_ENTRY STV_DEFAULT"
_Z12bajar_fichasPc:
.text._Z12bajar_fichasPc:
[----:B------:R-:W-:Y:S01]  /*0000*/  LDC R1, c[0x0][0x37c] ;  /* 0x0000df00ff017b82 */ /* 0x000fe20000000800 */
[----:B------:R-:W0:Y:S07]  /*0010*/  S2R R3, SR_TID.X ;  /* 0x0000000000037919 */ /* 0x000e2e0000002100 */
[----:B------:R-:W0:Y:S01]  /*0020*/  S2UR UR4, SR_CTAID.X ;  /* 0x00000000000479c3 */ /* 0x000e220000002500 */
[----:B------:R-:W1:Y:S01]  /*0030*/  LDCU.64 UR6, c[0x3][0x48] ;  /* 0x00c00900ff0677ac */ /* 0x000e620008000a00 */
[----:B------:R-:W2:Y:S06]  /*0040*/  S2R R5, SR_TID.Y ;  /* 0x0000000000057919 */ /* 0x000eac0000002200 */
[----:B------:R-:W0:Y:S08]  /*0050*/  LDC R0, c[0x0][0x360] ;  /* 0x0000d800ff007b82 */ /* 0x000e300000000800 */
[----:B------:R-:W2:Y:S08]  /*0060*/  S2UR UR5, SR_CTAID.Y ;  /* 0x00000000000579c3 */ /* 0x000eb00000002600 */
[----:B------:R-:W2:Y:S01]  /*0070*/  LDC R2, c[0x0][0x364] ;  /* 0x0000d900ff027b82 */ /* 0x000ea20000000800 */
[----:B0-----:R-:W-:Y:S01]  /*0080*/  IMAD R0, R0, UR4, R3 ;  /* 0x0000000400007c24 */ /* 0x001fe2000f8e0203 */
[----:B-1----:R-:W-:Y:S01]  /*0090*/  UIADD3 UR4, UPT, UPT, UR7, -0x1, URZ ;  /* 0xffffffff07047890 */ /* 0x002fe2000fffe0ff */
[----:B--2---:R-:W-:-:S04]  /*00a0*/  IMAD R3, R2, UR5, R5 ;  /* 0x0000000502037c24 */ /* 0x004fc8000f8e0205 */
[----:B------:R-:W-:-:S04]  /*00b0*/  IMAD R0, R3, UR6, R0 ;  /* 0x0000000603007c24 */ /* 0x000fc8000f8e0200 */
[----:B------:R-:W-:-:S05]  /*00c0*/  IMAD.SHL.U32 R0, R0, 0x2, RZ ;  /* 0x0000000200007824 */ /* 0x000fca00078e00ff */
[----:B------:R-:W-:-:S04]  /*00d0*/  ISETP.GE.AND P0, PT, R0, UR6, PT ;  /* 0x0000000600007c0c */ /* 0x000fc8000bf06270 */
[----:B------:R-:W-:Y:S01]  /*00e0*/  ISETP.NE.OR P0, PT, R3, UR4, !P0 ;  /* 0x0000000403007c0c */ /* 0x000fe2000c705670 */
[----:B------:R-:W0:-:S12]  /*00f0*/  LDCU UR4, c[0x3][0x48] ;  /* 0x00c00900ff0477ac */ /* 0x000e180008000800 */
[----:B0-----:R-:W-:Y:S05]  /*0100*/  @P0 EXIT ;  /* 0x000000000000094d */ /* 0x001fea0003800000 */
[----:B------:R-:W0:Y:S08]  /*0110*/  LDC.64 R12, c[0x0][0x358] ;  /* 0x0000d600ff0c7b82 */ /* 0x000e300000000a00 */
[----:B------:R-:W1:Y:S02]  /*0120*/  LDC.64 R8, c[0x0][0x380] ;  /* 0x0000e000ff087b82 */ /* 0x000e640000000a00 */
.L_x_29:
[----:B0-----:R-:W-:Y:S01]  /*0130*/  IMAD.SHL.U32 R3, R0, 0x2, RZ ;  /* 0x0000000200037824 */ /* 0x001fe200078e00ff */
[----:B0-----:R-:W-:Y:S02]  /*0140*/  R2UR UR6, R12 ;  /* 0x000000000c0672ca */ /* 0x001fe400000e0000 */
[----:B------:R-:W-:Y:S02]  /*0150*/  R2UR UR7, R13 ;  /* 0x000000000d0772ca */ /* 0x000fe400000e0000 */
[----:B-1----:R-:W-:-:S04]  /*0160*/  IADD3 R2, P0, PT, R3, R8, RZ ;  /* 0x0000000803027210 */ /* 0x002fc80007f1e0ff */
[----:B------:R-:W-:-:S07]  /*0170*/  LEA.HI.X.SX32 R3, R3, R9, 0x1, P0 ;  /* 0x0000000903037211 */ /* 0x000fce00000f0eff */
[----:B------:R-:W2:Y:S01]  /*0180*/  LDG.E.U8 R4, desc[UR6][R2.64] ;  /* 0x0000000602047981 */ /* 0x000ea2000c1e1100 */
[----:B------:R-:W-:Y:S01]  /*0190*/  BSSY.RECONVERGENT B0, `(.L_x_27) ;  /* 0x0000018000007945 */ /* 0x000fe20003800200 */
[----:B--2---:R-:W-:-:S13]  /*01a0*/  ISETP.NE.AND P0, PT, R4, 0x30, PT ;  /* 0x000000300400780c */ /* 0x004fda0003f05270 */
[----:B------:R-:W-:Y:S05]  /*01b0*/  @P0 BRA `(.L_x_28) ;  /* 0x0000000000540947 */ /* 0x000fea0003800000 */
[----:B------:R-:W-:Y:S01]  /*01c0*/  VIADD R4, R0, -UR4 ;  /* 0x8000000400047c36 */ /* 0x000fe20008000000 */
[----:B------:R-:W-:Y:S02]  /*01d0*/  R2UR UR6, R12 ;  /* 0x000000000c0672ca */ /* 0x000fe400000e0000 */
[----:B------:R-:W-:Y:S01]  /*01e0*/  R2UR UR7, R13 ;  /* 0x000000000d0772ca */ /* 0x000fe200000e0000 */
[----:B------:R-:W-:-:S05]  /*01f0*/  IMAD.SHL.U32 R5, R4, 0x2, RZ ;  /* 0x0000000204057824 */ /* 0x000fca00078e00ff */
[----:B------:R-:W-:-:S04]  /*0200*/  IADD3 R4, P0, PT, R5, R8, RZ ;  /* 0x0000000805047210 */ /* 0x000fc80007f1e0ff */
[----:B------:R-:W-:-:S05]  /*0210*/  LEA.HI.X.SX32 R5, R5, R9, 0x1, P0 ;  /* 0x0000000905057211 */ /* 0x000fca00000f0eff */
[----:B------:R-:W2:Y:S02]  /*0220*/  LDG.E.U8 R11, desc[UR6][R4.64] ;  /* 0x00000006040b7981 */ /* 0x000ea4000c1e1100 */
[----:B--2---:R-:W-:-:S13]  /*0230*/  ISETP.NE.AND P0, PT, R11, 0x30, PT ;  /* 0x000000300b00780c */ /* 0x004fda0003f05270 */
[----:B------:R-:W-:Y:S05]  /*0240*/  @!P0 BRA `(.L_x_28) ;  /* 0x0000000000308947 */ /* 0x000fea0003800000 */
[C---:B------:R-:W-:Y:S02]  /*0250*/  R2UR UR6, R12.reuse ;  /* 0x000000000c0672ca */ /* 0x040fe400000e0000 */
[C---:B------:R-:W-:Y:S02]  /*0260*/  R2UR UR7, R13.reuse ;  /* 0x000000000d0772ca */ /* 0x040fe400000e0000 */
[----:B------:R-:W-:Y:S02]  /*0270*/  R2UR UR8, R12 ;  /* 0x000000000c0872ca */ /* 0x000fe400000e0000 */
[----:B------:R-:W-:-:S09]  /*0280*/  R2UR UR9, R13 ;  /* 0x000000000d0972ca */ /* 0x000fd200000e0000 */
[----:B------:R0:W-:Y:S04]  /*0290*/  STG.E.U8 desc[UR6][R2.64], R11 ;  /* 0x0000000b02007986 */ /* 0x0001e8000c101106 */
[----:B------:R-:W2:Y:S01]  /*02a0*/  LDG.E.U8 R7, desc[UR8][R4.64+0x1] ;  /* 0x0000010804077981 */ /* 0x000ea2000c1e1100 */
[----:B------:R-:W-:Y:S01]  /*02b0*/  R2UR UR10, R12 ;  /* 0x000000000c0a72ca */ /* 0x000fe200000e0000 */
[----:B------:R-:W-:Y:S01]  /*02c0*/  IMAD.MOV.U32 R6, RZ, RZ, 0x30 ;  /* 0x00000030ff067424 */ /* 0x000fe200078e00ff */
[----:B------:R-:W-:Y:S01]  /*02d0*/  R2UR UR11, R13 ;  /* 0x000000000d0b72ca */ /* 0x000fe200000e0000 */
[----:B--2---:R0:W-:Y:S04]  /*02e0*/  STG.E.U8 desc[UR6][R2.64+0x1], R7 ;  /* 0x0000010702007986 */ /* 0x0041e8000c101106 */
[----:B------:R0:W-:Y:S08]  /*02f0*/  STG.E.U8 desc[UR8][R4.64], R6 ;  /* 0x0000000604007986 */ /* 0x0001f0000c101108 */
[----:B------:R0:W-:Y:S02]  /*0300*/  STG.E.U8 desc[UR10][R4.64+0x1], R6 ;  /* 0x0000010604007986 */ /* 0x0001e4000c10110a */
.L_x_28:
[----:B------:R-:W-:Y:S05]  /*0310*/  BSYNC.RECONVERGENT B0 ;  /* 0x0000000000007941 */ /* 0x000fea0003800200 */
.L_x_27:
[----:B------:R-:W-:-:S05]  /*0320*/  VIADD R0, R0, -UR4 ;  /* 0x8000000400007c36 */ /* 0x000fca0008000000 */
[----:B------:R-:W-:-:S13]  /*0330*/  ISETP.GE.AND P0, PT, R0, UR4, PT ;  /* 0x0000000400007c0c */ /* 0x000fda000bf06270 */
[----:B------:R-:W-:Y:S05]  /*0340*/  @P0 BRA `(.L_x_29) ;  /* 0xfffffffc00780947 */ /* 0x000fea000383ffff */
[----:B------:R-:W-:Y:S05]  /*0350*/  EXIT ;  /* 0x000000000000794d */ /* 0x000fea0003800000 */
.L_x_30:
        /* <DEDUP_REMOVED lines=10> */
.L_x_47:


//--------------------- .text._Z14generar_fichasPcP17curandStateXORWOWPi --------------------------
	.section	.text._Z14generar_fichasPcP17curandStateXORWOWPi,"ax",@progbits
	.align	128
        .global         _Z14generar_fichasPcP17curandStateXORWOWPi
        .type           _Z14generar_fichasPcP17curandStateXORWOWPi,@function
        .size           _Z14generar_fichasPcP17curandStateXORWOWPi,(.L_x_48 - _Z14generar_fichasPcP17curandStateXORWOWPi)
        .other          _Z14generar_fichasPcP17curandStateXORWOWPi,@"STO_CUDA_ENTRY STV_DEFAULT"
_Z14generar_fichasPcP17curandStateXORWOWPi:
.text._Z14generar_fichasPcP17curandStateXORWOWPi:
[----:B------:R-:W-:Y:S01]  /*0000*/  LDC R1, c[0x0][0x37c] ;  /* 0x0000df00ff017b82 */ /* 0x000fe20000000800 */
[----:B------:R-:W0:Y:S07]  /*0010*/  S2R R0, SR_TID.Y ;  /* 0x0000000000007919 */ /* 0x000e2e0000002200 */
[----:B------:R-:W1:Y:S01]  /*0020*/  S2UR UR4, SR_CTAID.Y ;  /* 0x00000000000479c3 */ /* 0x000e620000002600 */
[----:B------:R-:W1:Y:S02]  /*0030*/  LDCU UR5, c[0x0][0x364] ;  /* 0x00006c80ff0577ac */ /* 0x000e640008000800 */
[----:B-1----:R-:W-:-:S06]  /*0040*/  UIMAD UR4, UR4, UR5, URZ ;  /* 0x00000005040472a4 */ /* 0x002fcc000f8e02ff */
[----:B0-----:R-:W-:-:S13]  /*0050*/  LOP3.LUT P0, RZ, R0, UR4, RZ, 0xfc, !PT ;  /* 0x0000000400ff7c12 */ /* 0x001fda000f80fcff */
[----:B------:R-:W-:Y:S05]  /*0060*/  @P0 EXIT ;  /* 0x000000000000094d */ /* 0x000fea0003800000 */
[----:B------:R-:W0:Y:S01]  /*0070*/  S2R R5, SR_TID.X ;  /* 0x0000000000057919 */ /* 0x000e220000002100 */
[----:B------:R-:W0:Y:S01]  /*0080*/  LDCU UR4, c[0x0][0x360] ;  /* 0x00006c00ff0477ac */ /* 0x000e220008000800 */
[----:B------:R-:W0:Y:S01]  /*0090*/  S2R R0, SR_CTAID.X ;  /* 0x0000000000007919 */ /* 0x000e220000002500 */
[----:B------:R-:W1:Y:S01]  /*00a0*/  LDCU.64 UR6, c[0x0][0x380] ;  /* 0x00007000ff0677ac */ /* 0x000e620008000a00 */
[----:B------:R-:W2:Y:S01]  /*00b0*/  LDCU.64 UR8, c[0x0][0x358] ;  /* 0x00006b00ff0877ac */ /* 0x000ea20008000a00 */
[----:B0-----:R-:W-:-:S04]  /*00c0*/  IMAD R0, R0, UR4, R5 ;  /* 0x0000000400007c24 */ /* 0x001fc8000f8e0205 */
[----:B------:R-:W-:-:S05]  /*00d0*/  IMAD.SHL.U32 R0, R0, 0x2, RZ ;  /* 0x0000000200007824 */ /* 0x000fca00078e00ff */
[----:B-1----:R-:W-:-:S04]  /*00e0*/  IADD3 R2, P0, PT, R0, UR6, RZ ;  /* 0x0000000600027c10 */ /* 0x002fc8000ff1e0ff */
[----:B------:R-:W-:-:S05]  /*00f0*/  LEA.HI.X.SX32 R3, R0, UR7, 0x1, P0 ;  /* 0x0000000700037c11 */ /* 0x000fca00080f0eff */
[----:B--2---:R-:W2:Y:S02]  /*0100*/  LDG.E.U8 R0, desc[UR8][R2.64] ;  /* 0x0000000802007981 */ /* 0x004ea4000c1e1100 */
[----:B--2---:R-:W-:-:S13]  /*0110*/  ISETP.NE.AND P0, PT, R0, 0x30, PT ;  /* 0x000000300000780c */ /* 0x004fda0003f05270 */
[----:B------:R-:W-:Y:S05]  /*0120*/  @P0 EXIT ;  /* 0x000000000000094d */ /* 0x000fea0003800000 */
[----:B------:R-:W0:Y:S01]  /*0130*/  LDC.64 R6, c[0x0][0x388] ;  /* 0x0000e200ff067b82 */ /* 0x000e220000000a00 */
[----:B------:R-:W1:Y:S01]  /*0140*/  LDCU UR4, c[0x3][0x50] ;  /* 0x00c00a00ff0477ac */ /* 0x000e620008000800 */
[----:B------:R-:W2:Y:S01]  /*0150*/  LDCU.64 UR6, c[0x0][0x390] ;  /* 0x00007200ff0677ac */ /* 0x000ea20008000a00 */
[----:B0-----:R-:W-:-:S05]  /*0160*/  IMAD.WIDE.U32 R6, R5, 0x30, R6 ;  /* 0x0000003005067825 */ /* 0x001fca00078e0006 */
[----:B------:R-:W3:Y:S04]  /*0170*/  LDG.E.64 R18, desc[UR8][R6.64] ;  /* 0x0000000806127981 */ /* 0x000ee8000c1e1b00 */
[----:B------:R-:W4:Y:S04]  /*0180*/  LDG.E.64 R10, desc[UR8][R6.64+0x10] ;  /* 0x00001008060a7981 */ /* 0x000f28000c1e1b00 */
[----:B------:R-:W5:Y:S04]  /*0190*/  LDG.E.64 R12, desc[UR8][R6.64+0x8] ;  /* 0x00000808060c7981 */ /* 0x000f68000c1e1b00 */
[----:B------:R-:W5:Y:S04]  /*01a0*/  LDG.E.64 R4, desc[UR8][R6.64+0x18] ;  /* 0x0000180806047981 */ /* 0x000f68000c1e1b00 */
[----:B------:R-:W5:Y:S04]  /*01b0*/  LDG.E.64 R8, desc[UR8][R6.64+0x28] ;  /* 0x0000280806087981 */ /* 0x000f68000c1e1b00 */
[----:B------:R-:W5:Y:S01]  /*01c0*/  LDG.E R15, desc[UR8][R6.64+0x20] ;  /* 0x00002008060f7981 */ /* 0x000f62000c1e1900 */
[----:B--2---:R-:W-:-:S04]  /*01d0*/  UIADD3 UR5, UP0, UPT, UR6, 0x4, URZ ;  /* 0x0000000406057890 */ /* 0x004fc8000ff1e0ff */
[----:B------:R-:W-:Y:S01]  /*01e0*/  UIADD3.X UR6, UPT, UPT, URZ, UR7, URZ, UP0, !UPT ;  /* 0x00000007ff067290 */ /* 0x000fe200087fe4ff */
[----:B---3--:R-:W-:Y:S01]  /*01f0*/  SHF.R.U32.HI R0, RZ, 0x2, R19 ;  /* 0x00000002ff007819 */ /* 0x008fe20000011613 */
[----:B------:R-:W-:-:S03]  /*0200*/  VIADD R18, R18, 0x587c5 ;  /* 0x000587c512127836 */ /* 0x000fc60000000000 */
[----:B------:R-:W-:Y:S01]  /*0210*/  LOP3.LUT R0, R0, R19, RZ, 0x3c, !PT ;  /* 0x0000001300007212 */ /* 0x000fe200078e3cff */
[C---:B----4-:R-:W-:Y:S02]  /*0220*/  IMAD.SHL.U32 R14, R11.reuse, 0x10, RZ ;  /* 0x000000100b0e7824 */ /* 0x050fe400078e00ff */
[----:B------:R-:W-:Y:S02]  /*0230*/  HFMA2 R19, -RZ, RZ, 0.1171875, 0 ;  /* 0x2f800000ff137431 */ /* 0x000fe400000001ff */
[----:B------:R-:W-:Y:S01]  /*0240*/  IMAD.MOV.U32 R23, RZ, RZ, R10 ;  /* 0x000000ffff177224 */ /* 0x000fe200078e000a */
[----:B------:R-:W-:Y:S01]  /*0250*/  SHF.L.U32 R16, R0, 0x1, RZ ;  /* 0x0000000100107819 */ /* 0x000fe200000006ff */
[----:B-----5:R-:W-:Y:S01]  /*0260*/  IMAD.MOV.U32 R22, RZ, RZ, R13 ;  /* 0x000000ffff167224 */ /* 0x020fe200078e000d */
[----:B------:R-:W-:Y:S02]  /*0270*/  MOV R10, UR5 ;  /* 0x00000005000a7c02 */ /* 0x000fe40008000f00 */
[----:B------:R-:W-:Y:S01]  /*0280*/  LOP3.LUT R17, R11, R14, R16, 0x96, !PT ;  /* 0x0000000e0b117212 */ /* 0x000fe200078e9610 */
[----:B------:R-:W-:Y:S01]  /*0290*/  IMAD.MOV.U32 R16, RZ, RZ, R11 ;  /* 0x000000ffff107224 */ /* 0x000fe200078e000b */
[----:B------:R-:W0:Y:S01]  /*02a0*/  S2R R14, SR_LANEID ;  /* 0x00000000000e7919 */ /* 0x000e220000000000 */
[----:B------:R-:W-:Y:S01]  /*02b0*/  IMAD.U32 R11, RZ, RZ, UR6 ;  /* 0x00000006ff0b7e24 */ /* 0x000fe2000f8e00ff */
[----:B------:R-:W-:-:S05]  /*02c0*/  LOP3.LUT R17, R17, R0, RZ, 0x3c, !PT ;  /* 0x0000000011117212 */ /* 0x000fca00078e3cff */
[----:B------:R-:W-:-:S05]  /*02d0*/  IMAD.IADD R0, R17, 0x1, R18 ;  /* 0x0000000111007824 */ /* 0x000fca00078e0212 */
[----:B------:R-:W-:-:S05]  /*02e0*/  I2FP.F32.U32 R0, R0 ;  /* 0x0000000000007245 */ /* 0x000fca0000201000 */
[----:B------:R-:W-:Y:S01]  /*02f0*/  FFMA R0, R0, R19, 1.1641532182693481445e-10 ;  /* 0x2f00000000007423 */ /* 0x000fe20000000013 */
[----:B-1----:R-:W-:Y:S01]  /*0300*/  I2FP.F32.S32 R19, UR4 ;  /* 0x0000000400137c45 */ /* 0x002fe20008201400 */
[----:B------:R-:W-:Y:S02]  /*0310*/  VOTEU.ANY UR4, UPT, PT ;  /* 0x0000000000047886 */ /* 0x000fe400038e0100 */
[----:B------:R-:W-:Y:S02]  /*0320*/  UFLO.U32 UR10, UR4 ;  /* 0x00000004000a72bd */ /* 0x000fe400080e0000 */
[----:B------:R-:W-:Y:S01]  /*0330*/  FMUL R0, R0, R19 ;  /* 0x0000001300007220 */ /* 0x000fe20000400000 */
[----:B------:R-:W-:Y:S01]  /*0340*/  UPOPC UR4, UR4 ;  /* 0x00000004000472bf */ /* 0x000fe20008000000 */
[----:B------:R-:W-:-:S04]  /*0350*/  MOV R19, R12 ;  /* 0x0000000c00137202 */ /* 0x000fc80000000f00 */
[----:B------:R-:W1:Y:S01]  /*0360*/  F2I.TRUNC.NTZ R0, R0 ;  /* 0x0000000000007305 */ /* 0x000e62000020f100 */
[----:B------:R-:W-:Y:S02]  /*0370*/  IADD3 R13, PT, PT, RZ, -UR4, RZ ;  /* 0x80000004ff0d7c10 */ /* 0x000fe4000fffe0ff */
[----:B0-----:R-:W-:Y:S01]  /*0380*/  ISETP.EQ.U32.AND P0, PT, R14, UR10, PT ;  /* 0x0000000a0e007c0c */ /* 0x001fe2000bf02070 */
[----:B-1----:R-:W-:-:S05]  /*0390*/  VIADD R21, R0, 0x1 ;  /* 0x0000000100157836 */ /* 0x002fca0000000000 */
[----:B------:R-:W-:Y:S04]  /*03a0*/  STG.E.U8 desc[UR8][R2.64], R21 ;  /* 0x0000001502007986 */ /* 0x000fe8000c101108 */
[----:B------:R-:W-:Y:S04]  /*03b0*/  STG.E.64 desc[UR8][R6.64], R18 ;  /* 0x0000001206007986 */ /* 0x000fe8000c101b08 */
[----:B------:R-:W-:Y:S04]  /*03c0*/  STG.E.64 desc[UR8][R6.64+0x8], R22 ;  /* 0x0000081606007986 */ /* 0x000fe8000c101b08 */
[----:B------:R-:W-:Y:S04]  /*03d0*/  STG.E.64 desc[UR8][R6.64+0x10], R16 ;  /* 0x0000101006007986 */ /* 0x000fe8000c101b08 */
[----:B------:R-:W-:Y:S04]  /*03e0*/  STG.E.64 desc[UR8][R6.64+0x18], R4 ;  /* 0x0000180406007986 */ /* 0x000fe8000c101b08 */
[----:B------:R-:W-:Y:S04]  /*03f0*/  STG.E.64 desc[UR8][R6.64+0x28], R8 ;  /* 0x0000280806007986 */ /* 0x000fe8000c101b08 */
[----:B------:R-:W-:Y:S04]  /*0400*/  STG.E desc[UR8][R6.64+0x20], R15 ;  /* 0x0000200f06007986 */ /* 0x000fe8000c101908 */
[----:B------:R-:W-:Y:S01]  /*0410*/  @P0 REDG.E.ADD.STRONG.GPU desc[UR8][R10.64], R13 ;  /* 0x0000000d0a00098e */ /* 0x000fe2000c12e108 */
[----:B------:R-:W-:Y:S05]  /*0420*/  EXIT ;  /* 0x000000000000794d */ /* 0x000fea0003800000 */
.L_x_31:
        /* <DEDUP_REMOVED lines=13> */
.L_x_48:


//--------------------- .text._Z12setup_kernelP17curandStateXORWOWm --------------------------
	.section	.text._Z12setup_kernelP17curandStateXORWOWm,"ax",@progbits
	.align	128
        .global         _Z12setup_kernelP17curandStateXORWOWm
        .type           _Z12setup_kernelP17curandStateXORWOWm,@function
        .size           _Z12setup_kernelP17curandStateXORWOWm,(.L_x_49 - _Z12setup_kernelP17curandStateXORWOWm)
        .other          _Z12setup_kernelP17curandStateXORWOWm,@"STO_CUDA_ENTRY STV_DEFAULT"
_Z12setup_kernelP17curandStateXORWOWm:
.text._Z12setup_kernelP17curandStateXORWOWm:
[----:B------:R-:W-:Y:S01]  /*0000*/  LDC R1, c[0x0][0x37c] ;  /* 0x0000df00ff017b82 */ /* 0x000fe20000000800 */
[----:B------:R-:W0:Y:S07]  /*0010*/  S2R R3, SR_TID.Y ;  /* 0x0000000000037919 */ /* 0x000e2e0000002200 */
[----:B------:R-:W0:Y:S08]  /*0020*/  S2UR UR4, SR_CTAID.Y ;  /* 0x00000000000479c3 */ /* 0x000e300000002600 */
[----:B------:R-:W0:Y:S02]  /*0030*/  LDC R0, c[0x0][0x364] ;  /* 0x0000d900ff007b82 */ /* 0x000e240000000800 */
[----:B0-----:R-:W-:-:S05]  /*0040*/  IMAD R0, R0, UR4, R3 ;  /* 0x0000000400007c24 */ /* 0x001fca000f8e0203 */
[----:B------:R-:W-:-:S13]  /*0050*/  ISETP.NE.AND P0, PT, R0, RZ, PT ;  /* 0x000000ff0000720c */ /* 0x000fda0003f05270 */
[----:B------:R-:W-:Y:S05]  /*0060*/  @P0 EXIT ;  /* 0x000000000000094d */ /* 0x000fea0003800000 */
[----:B------:R-:W0:Y:S01]  /*0070*/  S2R R13, SR_TID.X ;  /* 0x00000000000d7919 */ /* 0x000e220000002100 */
[----:B------:R-:W1:Y:S01]  /*0080*/  LDC.64 R2, c[0x0][0x388] ;  /* 0x0000e200ff027b82 */ /* 0x000e620000000a00 */
[----:B------:R-:W0:Y:S01]  /*0090*/  LDCU UR6, c[0x0][0x360] ;  /* 0x00006c00ff0677ac */ /* 0x000e220008000800 */
[----:B------:R-:W-:Y:S01]  /*00a0*/  BSSY.RECONVERGENT B0, `(.L_x_32) ;  /* 0x00000e5000007945 */ /* 0x000fe20003800200 */
[----:B------:R-:W0:Y:S01]  /*00b0*/  S2R R4, SR_CTAID.X ;  /* 0x0000000000047919 */ /* 0x000e220000002500 */
[----:B------:R-:W2:Y:S04]  /*00c0*/  LDCU.64 UR4, c[0x0][0x358] ;  /* 0x00006b00ff0477ac */ /* 0x000ea80008000a00 */
[----:B------:R-:W3:Y:S01]  /*00d0*/  LDC.64 R6, c[0x0][0x380] ;  /* 0x0000e000ff067b82 */ /* 0x000ee20000000a00 */
[----:B-1----:R-:W-:-:S02]  /*00e0*/  LOP3.LUT R0, R2, 0xaad26b49, RZ, 0x3c, !PT ;  /* 0xaad26b4902007812 */ /* 0x002fc400078e3cff */
[----:B------:R-:W-:-:S03]  /*00f0*/  LOP3.LUT R2, R3, 0xf7dcefdd, RZ, 0x3c, !PT ;  /* 0xf7dcefdd03027812 */ /* 0x000fc600078e3cff */
[----:B------:R-:W-:Y:S02]  /*0100*/  IMAD R0, R0, 0x4182bed5, RZ ;  /* 0x4182bed500007824 */ /* 0x000fe400078e02ff */
[----:B------:R-:W-:Y:S02]  /*0110*/  IMAD R3, R2, -0x658354e5, RZ ;  /* 0x9a7cab1b02037824 */ /* 0x000fe400078e02ff */
[C---:B------:R-:W-:Y:S01]  /*0120*/  VIADD R5, R0.reuse, 0x75bcd15 ;  /* 0x075bcd1500057836 */ /* 0x040fe20000000000 */
[----:B------:R-:W-:Y:S01]  /*0130*/  LOP3.LUT R8, R0, 0x159a55e5, RZ, 0x3c, !PT ;  /* 0x159a55e500087812 */ /* 0x000fe200078e3cff */
[----:B0-----:R-:W-:Y:S01]  /*0140*/  IMAD R13, R4, UR6, R13 ;  /* 0x00000006040d7c24 */ /* 0x001fe2000f8e020d */
[C---:B------:R-:W-:Y:S01]  /*0150*/  IADD3 R4, PT, PT, R0.reuse, 0x64f0c9, R3 ;  /* 0x0064f0c900047810 */ /* 0x040fe20007ffe003 */
[----:B------:R-:W-:Y:S01]  /*0160*/  VIADD R11, R0, 0x583f19 ;  /* 0x00583f19000b7836 */ /* 0x000fe20000000000 */
[----:B------:R-:W-:Y:S01]  /*0170*/  LOP3.LUT R10, R3, 0x5491333, RZ, 0x3c, !PT ;  /* 0x05491333030a7812 */ /* 0x000fe200078e3cff */
[C---:B---3--:R-:W-:Y:S01]  /*0180*/  IMAD.WIDE R6, R13.reuse, 0x30, R6 ;  /* 0x000000300d067825 */ /* 0x048fe200078e0206 */
[----:B------:R-:W-:-:S03]  /*0190*/  ISETP.NE.AND P0, PT, R13, RZ, PT ;  /* 0x000000ff0d00720c */ /* 0x000fc60003f05270 */
[----:B------:R-:W-:Y:S01]  /*01a0*/  VIADD R9, R3, 0x1f123bb5 ;  /* 0x1f123bb503097836 */ /* 0x000fe20000000000 */
[----:B--2---:R0:W-:Y:S04]  /*01b0*/  STG.E.64 desc[UR4][R6.64], R4 ;  /* 0x0000000406007986 */ /* 0x0041e8000c101b04 */
[----:B------:R0:W-:Y:S04]  /*01c0*/  STG.E.64 desc[UR4][R6.64+0x8], R8 ;  /* 0x0000080806007986 */ /* 0x0001e8000c101b04 */
[----:B------:R0:W-:Y:S01]  /*01d0*/  STG.E.64 desc[UR4][R6.64+0x10], R10 ;  /* 0x0000100a06007986 */ /* 0x0001e2000c101b04 */
[----:B------:R-:W-:Y:S05]  /*01e0*/  @!P0 BRA `(.L_x_33) ;  /* 0x0000000c00408947 */ /* 0x000fea0003800000 */
[----:B------:R-:W-:Y:S01]  /*01f0*/  SHF.R.S32.HI R0, RZ, 0x1f, R13 ;  /* 0x0000001fff007819 */ /* 0x000fe2000001140d */
[----:B------:R-:W-:-:S07]  /*0200*/  IMAD.MOV.U32 R12, RZ, RZ, RZ ;  /* 0x000000ffff0c7224 */ /* 0x000fce00078e00ff */
.L_x_39:
[----:B-1----:R-:W-:Y:S01]  /*0210*/  LOP3.LUT R2, R13, 0x3, RZ, 0xc0, !PT ;  /* 0x000000030d027812 */ /* 0x002fe200078ec0ff */
[----:B------:R-:W-:Y:S03]  /*0220*/  BSSY.RECONVERGENT B1, `(.L_x_34) ;  /* 0x00000c6000017945 */ /* 0x000fe60003800200 */
[----:B------:R-:W-:-:S04]  /*0230*/  ISETP.NE.U32.AND P0, PT, R2, RZ, PT ;  /* 0x000000ff0200720c */ /* 0x000fc80003f05070 */
[----:B------:R-:W-:-:S13]  /*0240*/  ISETP.NE.AND.EX P0, PT, RZ, RZ, PT, P0 ;  /* 0x000000ffff00720c */ /* 0x000fda0003f05300 */
[----:B------:R-:W-:Y:S05]  /*0250*/  @!P0 BRA `(.L_x_35) ;  /* 0x0000000c00088947 */ /* 0x000fea0003800000 */
[----:B0-----:R-:W0:Y:S01]  /*0260*/  LDC.64 R8, c[0x4][RZ] ;  /* 0x01000000ff087b82 */ /* 0x001e220000000a00 */
[----:B------:R-:W-:Y:S02]  /*0270*/  IMAD.MOV.U32 R14, RZ, RZ, RZ ;  /* 0x000000ffff0e7224 */ /* 0x000fe400078e00ff */
[----:B0-----:R-:W-:-:S07]  /*0280*/  IMAD.WIDE.U32 R8, R12, 0xc80, R8 ;  /* 0x00000c800c087825 */ /* 0x001fce00078e0008 */
.L_x_38:
[----:B-1----:R-:W-:Y:S01]  /*0290*/  IMAD.MOV.U32 R15, RZ, RZ, RZ ;  /* 0x000000ffff0f7224 */ /* 0x002fe200078e00ff */
[----:B------:R-:W-:Y:S01]  /*02a0*/  CS2R R2, SRZ ;  /* 0x0000000000027805 */ /* 0x000fe2000001ff00 */
[----:B------:R-:W-:Y:S01]  /*02b0*/  IMAD.MOV.U32 R17, RZ, RZ, RZ ;  /* 0x000000ffff117224 */ /* 0x000fe200078e00ff */
[----:B------:R-:W-:-:S07]  /*02c0*/  CS2R R4, SRZ ;  /* 0x0000000000047805 */ /* 0x000fce000001ff00 */
.L_x_37:
[----:B------:R-:W-:-:S05]  /*02d0*/  IMAD.WIDE.U32 R10, R17, 0x4, R6 ;  /* 0x00000004110a7825 */ /* 0x000fca00078e0006 */
[----:B------:R0:W5:Y:S01]  /*02e0*/  LDG.E R16, desc[UR4][R10.64+0x4] ;  /* 0x000004040a107981 */ /* 0x000162000c1e1900 */
[----:B------:R-:W-:-:S07]  /*02f0*/  IMAD.MOV.U32 R19, RZ, RZ, RZ ;  /* 0x000000ffff137224 */ /* 0x000fce00078e00ff */
.L_x_36:
[----:B-----5:R-:W-:Y:S01]  /*0300*/  SHF.R.U32.HI R24, RZ, R19, R16 ;  /* 0x00000013ff187219 */ /* 0x020fe20000011610 */
[----:B0-----:R-:W-:-:S03]  /*0310*/  IMAD.SHL.U32 R10, R17, 0x20, RZ ;  /* 0x00000020110a7824 */ /* 0x001fc600078e00ff */
[----:B------:R-:W-:Y:S01]  /*0320*/  LOP3.LUT R11, R24, 0x1, RZ, 0xc0, !PT ;  /* 0x00000001180b7812 */ /* 0x000fe200078ec0ff */
[----:B------:R-:W-:-:S03]  /*0330*/  IMAD.IADD R10, R10, 0x1, R19 ;  /* 0x000000010a0a7824 */ /* 0x000fc600078e0213 */
[----:B------:R-:W-:Y:S01]  /*0340*/  ISETP.NE.U32.AND P0, PT, R11, 0x1, PT ;  /* 0x000000010b00780c */ /* 0x000fe20003f05070 */
[----:B------:R-:W-:-:S03]  /*0350*/  IMAD R11, R10, 0x5, RZ ;  /* 0x000000050a0b7824 */ /* 0x000fc600078e02ff */
[----:B------:R-:W-:Y:S01]  /*0360*/  R2P PR, R24, 0x7e ;  /* 0x0000007e18007804 */ /* 0x000fe20000000000 */
[----:B------:R-:W-:-:S08]  /*0370*/  IMAD.WIDE.U32 R10, R11, 0x4, R8 ;  /* 0x000000040b0a7825 */ /* 0x000fd000078e0008 */
[----:B------:R-:W2:Y:S04]  /*0380*/  @!P0 LDG.E R18, desc[UR4][R10.64] ;  /* 0x000000040a128981 */ /* 0x000ea8000c1e1900 */
[----:B------:R-:W3:Y:S04]  /*0390*/  @!P0 LDG.E R20, desc[UR4][R10.64+0x10] ;  /* 0x000010040a148981 */ /* 0x000ee8000c1e1900 */
[----:B------:R-:W4:Y:S04]  /*03a0*/  @P1 LDG.E R22, desc[UR4][R10.64+0x14] ;  /* 0x000014040a161981 */ /* 0x000f28000c1e1900 */
[----:B------:R-:W4:Y:S04]  /*03b0*/  @P2 LDG.E R26, desc[UR4][R10.64+0x28] ;  /* 0x000028040a1a2981 */ /* 0x000f28000c1e1900 */
[----:B------:R-:W4:Y:S04]  /*03c0*/  @!P0 LDG.E R21, desc[UR4][R10.64+0x4] ;  /* 0x000004040a158981 */ /* 0x000f28000c1e1900 */
[----:B------:R-:W4:Y:S04]  /*03d0*/  @!P0 LDG.E R23, desc[UR4][R10.64+0xc] ;  /* 0x00000c040a178981 */ /* 0x000f28000c1e1900 */
[----:B------:R-:W4:Y:S04]  /*03e0*/  @P1 LDG.E R25, desc[UR4][R10.64+0x18] ;  /* 0x000018040a191981 */ /* 0x000f28000c1e1900 */
[----:B------:R-:W4:Y:S04]  /*03f0*/  @P3 LDG.E R28, desc[UR4][R10.64+0x3c] ;  /* 0x00003c040a1c3981 */ /* 0x000f28000c1e1900 */
[----:B------:R-:W4:Y:S01]  /*0400*/  @P6 LDG.E R27, desc[UR4][R10.64+0x7c] ;  /* 0x00007c040a1b6981 */ /* 0x000f22000c1e1900 */
[----:B--2---:R-:W-:-:S03]  /*0410*/  @!P0 LOP3.LUT R15, R15, R18, RZ, 0x3c, !PT ;  /* 0x000000120f0f8212 */ /* 0x004fc600078e3cff */
[----:B------:R-:W2:Y:S01]  /*0420*/  @!P0 LDG.E R18, desc[UR4][R10.64+0x8] ;  /* 0x000008040a128981 */ /* 0x000ea2000c1e1900 */
[----:B---3--:R-:W-:-:S03]  /*0430*/  @!P0 LOP3.LUT R3, R3, R20, RZ, 0x3c, !PT ;  /* 0x0000001403038212 */ /* 0x008fc600078e3cff */
[----:B------:R-:W3:Y:S01]  /*0440*/  @P1 LDG.E R20, desc[UR4][R10.64+0x24] ;  /* 0x000024040a141981 */ /* 0x000ee2000c1e1900 */
[----:B----4-:R-:W-:-:S03]  /*0450*/  @P1 LOP3.LUT R15, R15, R22, RZ, 0x3c, !PT ;  /* 0x000000160f0f1212 */ /* 0x010fc600078e3cff */
[----:B------:R-:W4:Y:S01]  /*0460*/  @P2 LDG.E R22, desc[UR4][R10.64+0x38] ;  /* 0x000038040a162981 */ /* 0x000f22000c1e1900 */
[----:B------:R-:W-:-:S03]  /*0470*/  @P2 LOP3.LUT R15, R15, R26, RZ, 0x3c, !PT ;  /* 0x0000001a0f0f2212 */ /* 0x000fc600078e3cff */
[----:B------:R-:W4:Y:S01]  /*0480*/  @P4 LDG.E R26, desc[UR4][R10.64+0x50] ;  /* 0x000050040a1a4981 */ /* 0x000f22000c1e1900 */
[----:B------:R-:W-:-:S03]  /*0490*/  @!P0 LOP3.LUT R4, R4, R21, RZ, 0x3c, !PT ;  /* 0x0000001504048212 */ /* 0x000fc600078e3cff */
[----:B------:R-:W4:Y:S01]  /*04a0*/  @P1 LDG.E R21, desc[UR4][R10.64+0x20] ;  /* 0x000020040a151981 */ /* 0x000f22000c1e1900 */
[----:B------:R-:W-:-:S03]  /*04b0*/  @!P0 LOP3.LUT R2, R2, R23, RZ, 0x3c, !PT ;  /* 0x0000001702028212 */ /* 0x000fc600078e3cff */
[----:B------:R-:W4:Y:S01]  /*04c0*/  @P2 LDG.E R23, desc[UR4][R10.64+0x2c] ;  /* 0x00002c040a172981 */ /* 0x000f22000c1e1900 */
[----:B------:R-:W-:-:S03]  /*04d0*/  @P1 LOP3.LUT R4, R4, R25, RZ, 0x3c, !PT ;  /* 0x0000001904041212 */ /* 0x000fc600078e3cff */
[----:B------:R-:W4:Y:S01]  /*04e0*/  @P2 LDG.E R25, desc[UR4][R10.64+0x34] ;  /* 0x000034040a192981 */ /* 0x000f22000c1e1900 */
[----:B--2---:R-:W-:-:S03]  /*04f0*/  @!P0 LOP3.LUT R5, R5, R18, RZ, 0x3c, !PT ;  /* 0x0000001205058212 */ /* 0x004fc600078e3cff */
[----:B------:R-:W2:Y:S01]  /*0500*/  @P1 LDG.E R18, desc[UR4][R10.64+0x1c] ;  /* 0x00001c040a121981 */ /* 0x000ea2000c1e1900 */
[----:B---3--:R-:W-:-:S03]  /*0510*/  @P1 LOP3.LUT R3, R3, R20, RZ, 0x3c, !PT ;  /* 0x0000001403031212 */ /* 0x008fc600078e3cff */
[----:B------:R-:W3:Y:S01]  /*0520*/  @P2 LDG.E R20, desc[UR4][R10.64+0x30] ;  /* 0x000030040a142981 */ /* 0x000ee2000c1e1900 */
[----:B----4-:R-:W-:-:S03]  /*0530*/  @P2 LOP3.LUT R3, R3, R22, RZ, 0x3c, !PT ;  /* 0x0000001603032212 */ /* 0x010fc600078e3cff */
[----:B------:R-:W4:Y:S01]  /*0540*/  @P3 LDG.E R22, desc[UR4][R10.64+0x4c] ;  /* 0x00004c040a163981 */ /* 0x000f22000c1e1900 */
[----:B------:R-:W-:-:S04]  /*0550*/  @P3 LOP3.LUT R15, R15, R28, RZ, 0x3c, !PT ;  /* 0x0000001c0f0f3212 */ /* 0x000fc800078e3cff */
[----:B------:R-:W-:Y:S02]  /*0560*/  @P4 LOP3.LUT R15, R15, R26, RZ, 0x3c, !PT ;  /* 0x0000001a0f0f4212 */ /* 0x000fe400078e3cff */
[----:B------:R-:W-:Y:S01]  /*0570*/  @P1 LOP3.LUT R2, R2, R21, RZ, 0x3c, !PT ;  /* 0x0000001502021212 */ /* 0x000fe200078e3cff */
[----:B------:R-:W4:Y:S04]  /*0580*/  @P5 LDG.E R26, desc[UR4][R10.64+0x64] ;  /* 0x000064040a1a5981 */ /* 0x000f28000c1e1900 */
[----:B------:R-:W4:Y:S01]  /*0590*/  @P3 LDG.E R21, desc[UR4][R10.64+0x40] ;  /* 0x000040040a153981 */ /* 0x000f22000c1e1900 */
[----:B------:R-:W-:Y:S02]  /*05a0*/  @P2 LOP3.LUT R4, R4, R23, RZ, 0x3c, !PT ;  /* 0x0000001704042212 */ /* 0x000fe400078e3cff */
[----:B------:R-:W-:Y:S01]  /*05b0*/  @P2 LOP3.LUT R2, R2, R25, RZ, 0x3c, !PT ;  /* 0x0000001902022212 */ /* 0x000fe200078e3cff */
[----:B------:R-:W4:Y:S04]  /*05c0*/  @P3 LDG.E R23, desc[UR4][R10.64+0x48] ;  /* 0x000048040a173981 */ /* 0x000f28000c1e1900 */
[----:B------:R-:W4:Y:S01]  /*05d0*/  @P4 LDG.E R25, desc[UR4][R10.64+0x54] ;  /* 0x000054040a194981 */ /* 0x000f22000c1e1900 */
[----:B--2---:R-:W-:-:S03]  /*05e0*/  @P1 LOP3.LUT R5, R5, R18, RZ, 0x3c, !PT ;  /* 0x0000001205051212 */ /* 0x004fc600078e3cff */
[----:B------:R-:W2:Y:S01]  /*05f0*/  @P3 LDG.E R18, desc[UR4][R10.64+0x44] ;  /* 0x000044040a123981 */ /* 0x000ea2000c1e1900 */
[----:B---3--:R-:W-:-:S03]  /*0600*/  @P2 LOP3.LUT R5, R5, R20, RZ, 0x3c, !PT ;  /* 0x0000001405052212 */ /* 0x008fc600078e3cff */
[----:B------:R-:W3:Y:S01]  /*0610*/  @P4 LDG.E R20, desc[UR4][R10.64+0x58] ;  /* 0x000058040a144981 */ /* 0x000ee2000c1e1900 */
[----:B----4-:R-:W-:-:S03]  /*0620*/  @P3 LOP3.LUT R3, R3, R22, RZ, 0x3c, !PT ;  /* 0x0000001603033212 */ /* 0x010fc600078e3cff */
[----:B------:R-:W4:Y:S01]  /*0630*/  @P4 LDG.E R22, desc[UR4][R10.64+0x60] ;  /* 0x000060040a164981 */ /* 0x000f22000c1e1900 */
[----:B------:R-:W-:Y:S02]  /*0640*/  LOP3.LUT P0, RZ, R24, 0x80, RZ, 0xc0, !PT ;  /* 0x0000008018ff7812 */ /* 0x000fe4000780c0ff */
[----:B------:R-:W-:Y:S02]  /*0650*/  @P5 LOP3.LUT R15, R15, R26, RZ, 0x3c, !PT ;  /* 0x0000001a0f0f5212 */ /* 0x000fe400078e3cff */
[----:B------:R-:W4:Y:S01]  /*0660*/  @P6 LDG.E R26, desc[UR4][R10.64+0x78] ;  /* 0x000078040a1a6981 */ /* 0x000f22000c1e1900 */
[----:B------:R-:W-:-:S03]  /*0670*/  @P3 LOP3.LUT R4, R4, R21, RZ, 0x3c, !PT ;  /* 0x0000001504043212 */ /* 0x000fc600078e3cff */
[----:B------:R-:W4:Y:S01]  /*0680*/  @P4 LDG.E R21, desc[UR4][R10.64+0x5c] ;  /* 0x00005c040a154981 */ /* 0x000f22000c1e1900 */
[----:B------:R-:W-:-:S03]  /*0690*/  @P3 LOP3.LUT R2, R2, R23, RZ, 0x3c, !PT ;  /* 0x0000001702023212 */ /* 0x000fc600078e3cff */
[----:B------:R-:W4:Y:S01]  /*06a0*/  @P5 LDG.E R23, desc[UR4][R10.64+0x68] ;  /* 0x000068040a175981 */ /* 0x000f22000c1e1900 */
[----:B------:R-:W-:-:S03]  /*06b0*/  @P4 LOP3.LUT R4, R4, R25, RZ, 0x3c, !PT ;  /* 0x0000001904044212 */ /* 0x000fc600078e3cff */
[----:B------:R-:W4:Y:S01]  /*06c0*/  @P5 LDG.E R25, desc[UR4][R10.64+0x70] ;  /* 0x000070040a195981 */ /* 0x000f22000c1e1900 */
[----:B--2---:R-:W-:-:S03]  /*06d0*/  @P3 LOP3.LUT R5, R5, R18, RZ, 0x3c, !PT ;  /* 0x0000001205053212 */ /* 0x004fc600078e3cff */
[----:B------:R-:W2:Y:S01]  /*06e0*/  @P5 LDG.E R18, desc[UR4][R10.64+0x6c] ;  /* 0x00006c040a125981 */ /* 0x000ea2000c1e1900 */
[----:B---3--:R-:W-:-:S03]  /*06f0*/  @P4 LOP3.LUT R5, R5, R20, RZ, 0x3c, !PT ;  /* 0x0000001405054212 */ /* 0x008fc600078e3cff */
[----:B------:R-:W3:Y:S01]  /*0700*/  @P5 LDG.E R20, desc[UR4][R10.64+0x74] ;  /* 0x000074040a145981 */ /* 0x000ee2000c1e1900 */
[----:B----4-:R-:W-:-:S03]  /*0710*/  @P4 LOP3.LUT R3, R3, R22, RZ, 0x3c, !PT ;  /* 0x0000001603034212 */ /* 0x010fc600078e3cff */
[----:B------:R-:W4:Y:S01]  /*0720*/  @P0 LDG.E R22, desc[UR4][R10.64+0x8c] ;  /* 0x00008c040a160981 */ /* 0x000f22000c1e1900 */
[----:B------:R-:W-:-:S03]  /*0730*/  @P6 LOP3.LUT R15, R15, R26, RZ, 0x3c, !PT ;  /* 0x0000001a0f0f6212 */ /* 0x000fc600078e3cff */
        /* <DEDUP_REMOVED lines=13> */
[----:B------:R-:W-:Y:S02]  /*0810*/  @P6 LOP3.LUT R4, R4, R27, RZ, 0x3c, !PT ;  /* 0x0000001b04046212 */ /* 0x000fe400078e3cff */
[----:B------:R-:W-:Y:S02]  /*0820*/  @P6 LOP3.LUT R2, R2, R21, RZ, 0x3c, !PT ;  /* 0x0000001502026212 */ /* 0x000fe400078e3cff */
[----:B------:R-:W-:Y:S02]  /*0830*/  @P0 LOP3.LUT R4, R4, R23, RZ, 0x3c, !PT ;  /* 0x0000001704040212 */ /* 0x000fe400078e3cff */
[----:B------:R-:W-:Y:S02]  /*0840*/  @P0 LOP3.LUT R2, R2, R25, RZ, 0x3c, !PT ;  /* 0x0000001902020212 */ /* 0x000fe400078e3cff */
[----:B--2---:R-:W-:Y:S02]  /*0850*/  @P6 LOP3.LUT R5, R5, R18, RZ, 0x3c, !PT ;  /* 0x0000001205056212 */ /* 0x004fe400078e3cff */
[----:B---3--:R-:W-:-:S02]  /*0860*/  @P6 LOP3.LUT R3, R3, R20, RZ, 0x3c, !PT ;  /* 0x0000001403036212 */ /* 0x008fc400078e3cff */
[----:B----4-:R-:W-:Y:S02]  /*0870*/  @P0 LOP3.LUT R5, R5, R22, RZ, 0x3c, !PT ;  /* 0x0000001605050212 */ /* 0x010fe400078e3cff */
[----:B------:R-:W-:Y:S02]  /*0880*/  @P0 LOP3.LUT R3, R3, R26, RZ, 0x3c, !PT ;  /* 0x0000001a03030212 */ /* 0x000fe400078e3cff */
[----:B------:R-:W-:-:S13]  /*0890*/  R2P PR, R24.B1, 0x7f ;  /* 0x0000007f18007804 */ /* 0x000fda0000001000 */
[----:B------:R-:W2:Y:S04]  /*08a0*/  @P0 LDG.E R18, desc[UR4][R10.64+0xa0] ;  /* 0x0000a0040a120981 */ /* 0x000ea8000c1e1900 */
[----:B------:R-:W3:Y:S04]  /*08b0*/  @P1 LDG.E R22, desc[UR4][R10.64+0xb4] ;  /* 0x0000b4040a161981 */ /* 0x000ee8000c1e1900 */
[----:B------:R-:W4:Y:S04]  /*08c0*/  @P2 LDG.E R26, desc[UR4][R10.64+0xc8] ;  /* 0x0000c8040a1a2981 */ /* 0x000f28000c1e1900 */
[----:B------:R-:W4:Y:S04]  /*08d0*/  @P3 LDG.E R28, desc[UR4][R10.64+0xdc] ;  /* 0x0000dc040a1c3981 */ /* 0x000f28000c1e1900 */
[----:B------:R-:W4:Y:S04]  /*08e0*/  @P0 LDG.E R23, desc[UR4][R10.64+0xa4] ;  /* 0x0000a4040a170981 */ /* 0x000f28000c1e1900 */
[----:B------:R-:W4:Y:S04]  /*08f0*/  @P0 LDG.E R20, desc[UR4][R10.64+0xa8] ;  /* 0x0000a8040a140981 */ /* 0x000f28000c1e1900 */
[----:B------:R-:W4:Y:S04]  /*0900*/  @P4 LDG.E R25, desc[UR4][R10.64+0xf0] ;  /* 0x0000f0040a194981 */ /* 0x000f28000c1e1900 */
        /* <DEDUP_REMOVED lines=21> */
[----:B------:R-:W-:Y:S02]  /*0a60*/  LOP3.LUT P0, RZ, R24, 0x8000, RZ, 0xc0, !PT ;  /* 0x0000800018ff7812 */ /* 0x000fe4000780c0ff */
[----:B----4-:R-:W-:Y:S01]  /*0a70*/  @P5 LOP3.LUT R15, R15, R26, RZ, 0x3c, !PT ;  /* 0x0000001a0f0f5212 */ /* 0x010fe200078e3cff */
[----:B------:R-:W4:Y:S04]  /*0a80*/  @P3 LDG.E R24, desc[UR4][R10.64+0xe4] ;  /* 0x0000e4040a183981 */ /* 0x000f28000c1e1900 */
[----:B------:R-:W2:Y:S01]  /*0a90*/  @P6 LDG.E R26, desc[UR4][R10.64+0x118] ;  /* 0x000118040a1a6981 */ /* 0x000ea2000c1e1900 */
        /* <DEDUP_REMOVED lines=8> */
[----:B---3--:R-:W-:-:S03]  /*0b20*/  @P2 LOP3.LUT R3, R3, R22, RZ, 0x3c, !PT ;  /* 0x0000001603032212 */ /* 0x008fc600078e3cff */
[----:B------:R-:W3:Y:S01]  /*0b30*/  @P4 LDG.E R22, desc[UR4][R10.64+0x100] ;  /* 0x000100040a164981 */ /* 0x000ee2000c1e1900 */
[----:B--2---:R-:W-:-:S03]  /*0b40*/  @P6 LOP3.LUT R15, R15, R26, RZ, 0x3c, !PT ;  /* 0x0000001a0f0f6212 */ /* 0x004fc600078e3cff */
[----:B------:R-:W2:Y:S01]  /*0b50*/  @P0 LDG.E R26, desc[UR4][R10.64+0x12c] ;  /* 0x00012c040a1a0981 */ /* 0x000ea2000c1e1900 */
[----:B----4-:R-:W-:-:S03]  /*0b60*/  @P2 LOP3.LUT R2, R2, R23, RZ, 0x3c, !PT ;  /* 0x0000001702022212 */ /* 0x010fc600078e3cff */
[----:B------:R-:W4:Y:S01]  /*0b70*/  @P4 LDG.E R23, desc[UR4][R10.64+0xfc] ;  /* 0x0000fc040a174981 */ /* 0x000f22000c1e1900 */
[----:B------:R-:W-:-:S03]  /*0b80*/  @P2 LOP3.LUT R5, R5, R20, RZ, 0x3c, !PT ;  /* 0x0000001405052212 */ /* 0x000fc600078e3cff */
[----:B------:R-:W4:Y:S01]  /*0b90*/  @P4 LDG.E R20, desc[UR4][R10.64+0xf8] ;  /* 0x0000f8040a144981 */ /* 0x000f22000c1e1900 */
[----:B------:R-:W-:Y:S02]  /*0ba0*/  @P3 LOP3.LUT R2, R2, R27, RZ, 0x3c, !PT ;  /* 0x0000001b02023212 */ /* 0x000fe400078e3cff */
[----:B------:R-:W-:Y:S01]  /*0bb0*/  @P3 LOP3.LUT R4, R4, R25, RZ, 0x3c, !PT ;  /* 0x0000001904043212 */ /* 0x000fe200078e3cff */
[----:B------:R-:W4:Y:S01]  /*0bc0*/  @P5 LDG.E R27, desc[UR4][R10.64+0x110] ;  /* 0x000110040a1b5981 */ /* 0x000f22000c1e1900 */
[----:B------:R-:W-:-:S03]  /*0bd0*/  @P3 LOP3.LUT R5, R5, R24, RZ, 0x3c, !PT ;  /* 0x0000001805053212 */ /* 0x000fc600078e3cff */
[----:B------:R-:W4:Y:S04]  /*0be0*/  @P5 LDG.E R25, desc[UR4][R10.64+0x108] ;  /* 0x000108040a195981 */ /* 0x000f28000c1e1900 */
        /* <DEDUP_REMOVED lines=19> */
[----:B------:R-:W-:-:S05]  /*0d20*/  VIADD R19, R19, 0x10 ;  /* 0x0000001013137836 */ /* 0x000fca0000000000 */
[----:B------:R-:W-:Y:S02]  /*0d30*/  ISETP.NE.AND P1, PT, R19, 0x20, PT ;  /* 0x000000201300780c */ /* 0x000fe40003f25270 */
[----:B------:R-:W-:Y:S02]  /*0d40*/  @P5 LOP3.LUT R3, R3, R18, RZ, 0x3c, !PT ;  /* 0x0000001203035212 */ /* 0x000fe400078e3cff */
[----:B------:R-:W-:Y:S02]  /*0d50*/  @P6 LOP3.LUT R4, R4, R21, RZ, 0x3c, !PT ;  /* 0x0000001504046212 */ /* 0x000fe400078e3cff */
[----:B---3--:R-:W-:-:S04]  /*0d60*/  @P6 LOP3.LUT R3, R3, R22, RZ, 0x3c, !PT ;  /* 0x0000001603036212 */ /* 0x008fc800078e3cff */
[----:B--2---:R-:W-:Y:S02]  /*0d70*/  @P0 LOP3.LUT R3, R3, R26, RZ, 0x3c, !PT ;  /* 0x0000001a03030212 */ /* 0x004fe400078e3cff */
[----:B----4-:R-:W-:Y:S02]  /*0d80*/  @P6 LOP3.LUT R2, R2, R23, RZ, 0x3c, !PT ;  /* 0x0000001702026212 */ /* 0x010fe400078e3cff */
[----:B------:R-:W-:Y:S02]  /*0d90*/  @P6 LOP3.LUT R5, R5, R20, RZ, 0x3c, !PT ;  /* 0x0000001405056212 */ /* 0x000fe400078e3cff */
[----:B------:R-:W-:Y:S02]  /*0da0*/  @P0 LOP3.LUT R2, R2, R27, RZ, 0x3c, !PT ;  /* 0x0000001b02020212 */ /* 0x000fe400078e3cff */
[----:B------:R-:W-:Y:S02]  /*0db0*/  @P0 LOP3.LUT R4, R4, R25, RZ, 0x3c, !PT ;  /* 0x0000001904040212 */ /* 0x000fe400078e3cff */
[----:B------:R-:W-:Y:S01]  /*0dc0*/  @P0 LOP3.LUT R5, R5, R24, RZ, 0x3c, !PT ;  /* 0x0000001805050212 */ /* 0x000fe200078e3cff */
[----:B------:R-:W-:Y:S06]  /*0dd0*/  @P1 BRA `(.L_x_36) ;  /* 0xfffffff400481947 */ /* 0x000fec000383ffff */
[----:B------:R-:W-:-:S05]  /*0de0*/  VIADD R17, R17, 0x1 ;  /* 0x0000000111117836 */ /* 0x000fca0000000000 */
[----:B------:R-:W-:-:S13]  /*0df0*/  ISETP.NE.AND P0, PT, R17, 0x5, PT ;  /* 0x000000051100780c */ /* 0x000fda0003f05270 */
[----:B------:R-:W-:Y:S05]  /*0e00*/  @P0 BRA `(.L_x_37) ;  /* 0xfffffff400300947 */ /* 0x000fea000383ffff */
[----:B------:R1:W-:Y:S01]  /*0e10*/  STG.E.64 desc[UR4][R6.64+0x8], R4 ;  /* 0x0000080406007986 */ /* 0x0003e2000c101b04 */
[----:B------:R-:W-:Y:S01]  /*0e20*/  VIADD R14, R14, 0x1 ;  /* 0x000000010e0e7836 */ /* 0x000fe20000000000 */
[----:B------:R-:W-:Y:S02]  /*0e30*/  LOP3.LUT R11, R13, 0x3, RZ, 0xc0, !PT ;  /* 0x000000030d0b7812 */ /* 0x000fe400078ec0ff */
[----:B------:R1:W-:Y:S02]  /*0e40*/  STG.E.64 desc[UR4][R6.64+0x10], R2 ;  /* 0x0000100206007986 */ /* 0x0003e4000c101b04 */
[----:B------:R-:W-:Y:S02]  /*0e50*/  ISETP.GE.U32.AND P0, PT, R14, R11, PT ;  /* 0x0000000b0e00720c */ /* 0x000fe40003f06070 */
[----:B------:R1:W-:Y:S11]  /*0e60*/  STG.E desc[UR4][R6.64+0x4], R15 ;  /* 0x0000040f06007986 */ /* 0x0003f6000c101904 */
[----:B------:R-:W-:Y:S05]  /*0e70*/  @!P0 BRA `(.L_x_38) ;  /* 0xfffffff400048947 */ /* 0x000fea000383ffff */
.L_x_35:
[----:B------:R-:W-:Y:S05]  /*0e80*/  BSYNC.RECONVERGENT B1 ;  /* 0x0000000000017941 */ /* 0x000fea0003800200 */
.L_x_34:
[C---:B------:R-:W-:Y:S01]  /*0e90*/  ISETP.GT.U32.AND P0, PT, R13.reuse, 0x3, PT ;  /* 0x000000030d00780c */ /* 0x040fe20003f04070 */
[----:B------:R-:W-:Y:S01]  /*0ea0*/  VIADD R12, R12, 0x1 ;  /* 0x000000010c0c7836 */ /* 0x000fe20000000000 */
[--C-:B------:R-:W-:Y:S02]  /*0eb0*/  SHF.R.U64 R13, R13, 0x2, R0.reuse ;  /* 0x000000020d0d7819 */ /* 0x100fe40000001200 */
[----:B------:R-:W-:Y:S02]  /*0ec0*/  ISETP.GT.U32.AND.EX P0, PT, R0, RZ, PT, P0 ;  /* 0x000000ff0000720c */ /* 0x000fe40003f04100 */
[----:B------:R-:W-:-:S11]  /*0ed0*/  SHF.R.U32.HI R0, RZ, 0x2, R0 ;  /* 0x00000002ff007819 */ /* 0x000fd60000011600 */
[----:B------:R-:W-:Y:S05]  /*0ee0*/  @P0 BRA `(.L_x_39) ;  /* 0xfffffff000c80947 */ /* 0x000fea000383ffff */
.L_x_33:
[----:B------:R-:W-:Y:S05]  /*0ef0*/  BSYNC.RECONVERGENT B0 ;  /* 0x0000000000007941 */ /* 0x000fea0003800200 */
.L_x_32:
[----:B------:R-:W-:Y:S04]  /*0f00*/  STG.E.64 desc[UR4][R6.64+0x18], RZ ;  /* 0x000018ff06007986 */ /* 0x000fe8000c101b04 */
[----:B------:R-:W-:Y:S04]  /*0f10*/  STG.E desc[UR4][R6.64+0x20], RZ ;  /* 0x000020ff06007986 */ /* 0x000fe8000c101904 */
[----:B------:R-:W-:Y:S01]  /*0f20*/  STG.E.64 desc[UR4][R6.64+0x28], RZ ;  /* 0x000028ff06007986 */ /* 0x000fe2000c101b04 */
[----:B------:R-:W-:Y:S05]  /*0f30*/  EXIT ;  /* 0x000000000000794d */ /* 0x000fea0003800000 */
.L_x_40:
        /* <DEDUP_REMOVED lines=12> */
.L_x_49:


//--------------------- .nv.global.init           --------------------------
	.section	.nv.global.init,"aw",@progbits
	.align	4
.nv.global.init:
	.type		mrg32k3aM1SubSeq,@object
	.size		mrg32k3aM1SubSeq,(mrg32k3aM2SubSeq - mrg32k3aM1SubSeq)
mrg32k3aM1SubSeq:
        /*0000*/ 	.byte	0x0b, 0xcc, 0xee, 0x04, 0x73, 0x29, 0x8b, 0x6f, 0xf6, 0x53, 0x03, 0xf6, 0x23, 0xf6, 0xea, 0xda
        /* <DEDUP_REMOVED lines=125> */
	.type		mrg32k3aM2SubSeq,@object
	.size		mrg32k3aM2SubSeq,(mrg32k3aM1 - mrg32k3aM2SubSeq)
mrg32k3aM2SubSeq:
        /* <DEDUP_REMOVED lines=126> */
	.type		mrg32k3aM1,@object
	.size		mrg32k3aM1,(mrg32k3aM1Seq - mrg32k3aM1)
mrg32k3aM1:
        /* <DEDUP_REMOVED lines=144> */
	.type		mrg32k3aM1Seq,@object
	.size		mrg32k3aM1Seq,(mrg32k3aM2 - mrg32k3aM1Seq)
mrg32k3aM1Seq:
        /* <DEDUP_REMOVED lines=144> */
	.type		mrg32k3aM2,@object
	.size		mrg32k3aM2,(mrg32k3aM2Seq - mrg32k3aM2)
mrg32k3aM2:
        /* <DEDUP_REMOVED lines=144> */
	.type		mrg32k3aM2Seq,@object
	.size		mrg32k3aM2Seq,(precalc_xorwow_matrix - mrg32k3aM2Seq)
mrg32k3aM2Seq:
        /* <DEDUP_REMOVED lines=144> */
	.type		precalc_xorwow_matrix,@object
	.size		precalc_xorwow_matrix,(precalc_xorwow_offset_matrix - precalc_xorwow_matrix)
precalc_xorwow_matrix:
        /* <DEDUP_REMOVED lines=6400> */
	.type		precalc_xorwow_offset_matrix,@object
	.size		precalc_xorwow_offset_matrix,(.L_1 - precalc_xorwow_offset_matrix)
precalc_xorwow_offset_matrix:
        /* <DEDUP_REMOVED lines=6400> */
.L_1:


//--------------------- .nv.shared.reserved.0     --------------------------
	.section	.nv.shared.reserved.0,"aw",@nobits
	.weak		__nv_reservedSMEM_offset_0_alias
	.size		__nv_reservedSMEM_offset_0_alias, 0, 64
	.other		__nv_reservedSMEM_offset_0_alias,@"STO_CUDA_RESERVED_SHARED STV_DEFAULT"
__nv_reservedSMEM_offset_0_alias:
	.zero		0
	.zero		64


//--------------------- .nv.constant0._Z21eliminar_rompecabezasPcPiS0_ --------------------------
	.section	.nv.constant0._Z21eliminar_rompecabezasPcPiS0_,"a",@progbits
	.sectionflags	@""
	.align	4
.nv.constant0._Z21eliminar_rompecabezasPcPiS0_:
	.zero		920


//--------------------- .nv.constant0._Z12eliminar_tntPcPiS0_ --------------------------
	.section	.nv.constant0._Z12eliminar_tntPcPiS0_,"a",@progbits
	.sectionflags	@""
	.align	4
.nv.constant0._Z12eliminar_tntPcPiS0_:
	.zero		920


//--------------------- .nv.constant0._Z14eliminar_bombaPcPiS0_i --------------------------
	.section	.nv.constant0._Z14eliminar_bombaPcPiS0_i,"a",@progbits
	.sectionflags	@""
	.align	4
.nv.constant0._Z14eliminar_bombaPcPiS0_i:
	.zero		924


//--------------------- .nv.constant0._Z15eliminar_fichasPcPiS0_P17curandStateXORWOW --------------------------
	.section	.nv.constant0._Z15eliminar_fichasPcPiS0_P17curandStateXORWOW,"a",@progbits
	.sectionflags	@""
	.align	4
.nv.constant0._Z15eliminar_fichasPcPiS0_P17curandStateXORWOW:
	.zero		928


//--------------------- .nv.constant0._Z12bajar_fichasPc --------------------------
	.section	.nv.constant0._Z12bajar_fichasPc,"a",@progbits
	.sectionflags	@""
	.align	4
.nv.constant0._Z12bajar_fichasPc:
	.zero		904


//--------------------- .nv.constant0._Z14generar_fichasPcP17curandStateXORWOWPi --------------------------
	.section	.nv.constant0._Z14generar_fichasPcP17curandStateXORWOWPi,"a",@progbits
	.sectionflags	@""
	.align	4
.nv.constant0._Z14generar_fichasPcP17curandStateXORWOWPi:
	.zero		920


//--------------------- .nv.constant0._Z12setup_kernelP17curandStateXORWOWm --------------------------
	.section	.nv.constant0._Z12setup_kernelP17curandStateXORWOWm,"a",@progbits
	.sectionflags	@""
	.align	4
.nv.constant0._Z12setup_kernelP17curandStateXORWOWm:
	.zero		912


//--------------------- SYMBOLS --------------------------

	.type		.nv.reservedSmem.offset0,@object
	.size		.nv.reservedSmem.offset0,0x4
